	.target	sm_120

	.elftype	@"ET_EXEC"


//--------------------- .note.nv.tkinfo           --------------------------
	.section	.note.nv.tkinfo,"",@"SHT_NOTE"
	.sectionflags	@"SHF_NOTE_NV_TKINFO"
	.tkinfo
        /*0018*/ 	.word	0x00000002
        /*0030*/ 	.string	""
        /*0030*/ 	.string	"ptxas"
        /*0030*/ 	.string	"Cuda compilation tools, release 13.1, V13.1.80"
        /*0030*/ 	.string	"Build cuda_13.1.r13.1/compiler.36836380_0"
        /*0030*/ 	.string	"-arch sm_120 "



//--------------------- .note.nv.cuinfo           --------------------------
	.section	.note.nv.cuinfo,"",@"SHT_NOTE"
	.sectionflags	@"SHF_NOTE_NV_CUINFO"
        /*0018*/ 	.short	0x0002
        /*001a*/ 	.short	0x0078
        /*001c*/ 	.short	0x0083
	.zero		2


//--------------------- .nv.info                  --------------------------
	.section	.nv.info,"",@"SHT_CUDA_INFO"
	.align	4


	//----- nvinfo : EIATTR_REGCOUNT
	.align		4
        /*0000*/ 	.byte	0x04, 0x2f
        /*0002*/ 	.short	(.L_1 - .L_0)
	.align		4
.L_0:
        /*0004*/ 	.word	index@(bpf_init_rng)
        /*0008*/ 	.word	0x00000010


	//----- nvinfo : EIATTR_FRAME_SIZE
	.align		4
.L_1:
        /*000c*/ 	.byte	0x04, 0x11
        /*000e*/ 	.short	(.L_3 - .L_2)
	.align		4
.L_2:
        /*0010*/ 	.word	index@(bpf_init_rng)
        /*0014*/ 	.word	0x00000000


	//----- nvinfo : EIATTR_REGCOUNT
	.align		4
.L_3:
        /*0018*/ 	.byte	0x04, 0x2f
        /*001a*/ 	.short	(.L_5 - .L_4)
	.align		4
.L_4:
        /*001c*/ 	.word	index@(bpf_init_particles)
        /*0020*/ 	.word	0x00000010


	//----- nvinfo : EIATTR_FRAME_SIZE
	.align		4
.L_5:
        /*0024*/ 	.byte	0x04, 0x11
        /*0026*/ 	.short	(.L_7 - .L_6)
	.align		4
.L_6:
        /*0028*/ 	.word	index@(bpf_init_particles)
        /*002c*/ 	.word	0x00000000


	//----- nvinfo : EIATTR_REGCOUNT
	.align		4
.L_7:
        /*0030*/ 	.byte	0x04, 0x2f
        /*0032*/ 	.short	(.L_9 - .L_8)
	.align		4
.L_8:
        /*0034*/ 	.word	index@(bpf_propagate_weight)
        /*0038*/ 	.word	0x00000014


	//----- nvinfo : EIATTR_FRAME_SIZE
	.align		4
.L_9:
        /*003c*/ 	.byte	0x04, 0x11
        /*003e*/ 	.short	(.L_11 - .L_10)
	.align		4
.L_10:
        /*0040*/ 	.word	index@(bpf_propagate_weight)
        /*0044*/ 	.word	0x00000000


	//----- nvinfo : EIATTR_REGCOUNT
	.align		4
.L_11:
        /*0048*/ 	.byte	0x04, 0x2f
        /*004a*/ 	.short	(.L_13 - .L_12)
	.align		4
.L_12:
        /*004c*/ 	.word	index@(bpf_set_scalar)
        /*0050*/ 	.word	0x00000008


	//----- nvinfo : EIATTR_FRAME_SIZE
	.align		4
.L_13:
        /*0054*/ 	.byte	0x04, 0x11
        /*0056*/ 	.short	(.L_15 - .L_14)
	.align		4
.L_14:
        /*0058*/ 	.word	index@(bpf_set_scalar)
        /*005c*/ 	.word	0x00000000


	//----- nvinfo : EIATTR_REGCOUNT
	.align		4
.L_15:
        /*0060*/ 	.byte	0x04, 0x2f
        /*0062*/ 	.short	(.L_17 - .L_16)
	.align		4
.L_16:
        /*0064*/ 	.word	index@(bpf_reduce_max)
        /*0068*/ 	.word	0x0000000a


	//----- nvinfo : EIATTR_FRAME_SIZE
	.align		4
.L_17:
        /*006c*/ 	.byte	0x04, 0x11
        /*006e*/ 	.short	(.L_19 - .L_18)
	.align		4
.L_18:
        /*0070*/ 	.word	index@(bpf_reduce_max)
        /*0074*/ 	.word	0x00000000


	//----- nvinfo : EIATTR_REGCOUNT
	.align		4
.L_19:
        /*0078*/ 	.byte	0x04, 0x2f
        /*007a*/ 	.short	(.L_21 - .L_20)
	.align		4
.L_20:
        /*007c*/ 	.word	index@(bpf_reduce_sum)
        /*0080*/ 	.word	0x00000008


	//----- nvinfo : EIATTR_FRAME_SIZE
	.align		4
.L_21:
        /*0084*/ 	.byte	0x04, 0x11
        /*0086*/ 	.short	(.L_23 - .L_22)
	.align		4
.L_22:
        /*0088*/ 	.word	index@(bpf_reduce_sum)
        /*008c*/ 	.word	0x00000000


	//----- nvinfo : EIATTR_REGCOUNT
	.align		4
.L_23:
        /*0090*/ 	.byte	0x04, 0x2f
        /*0092*/ 	.short	(.L_25 - .L_24)
	.align		4
.L_24:
        /*0094*/ 	.word	index@(bpf_exp_sub)
        /*0098*/ 	.word	0x0000000e


	//----- nvinfo : EIATTR_FRAME_SIZE
	.align		4
.L_25:
        /*009c*/ 	.byte	0x04, 0x11
        /*009e*/ 	.short	(.L_27 - .L_26)
	.align		4
.L_26:
        /*00a0*/ 	.word	index@(bpf_exp_sub)
        /*00a4*/ 	.word	0x00000000


	//----- nvinfo : EIATTR_REGCOUNT
	.align		4
.L_27:
        /*00a8*/ 	.byte	0x04, 0x2f
        /*00aa*/ 	.short	(.L_29 - .L_28)
	.align		4
.L_28:
        /*00ac*/ 	.word	index@(bpf_scale_wh)
        /*00b0*/ 	.word	0x0000000e


	//----- nvinfo : EIATTR_FRAME_SIZE
	.align		4
.L_29:
        /*00b4*/ 	.byte	0x04, 0x11
        /*00b6*/ 	.short	(.L_31 - .L_30)
	.align		4
.L_30:
        /*00b8*/ 	.word	index@(bpf_scale_wh)
        /*00bc*/ 	.word	0x00000000


	//----- nvinfo : EIATTR_REGCOUNT
	.align		4
.L_31:
        /*00c0*/ 	.byte	0x04, 0x2f
        /*00c2*/ 	.short	(.L_33 - .L_32)
	.align		4
.L_32:
        /*00c4*/ 	.word	index@(bpf_compute_loglik)
        /*00c8*/ 	.word	0x0000000a


	//----- nvinfo : EIATTR_FRAME_SIZE
	.align		4
.L_33:
        /*00cc*/ 	.byte	0x04, 0x11
        /*00ce*/ 	.short	(.L_35 - .L_34)
	.align		4
.L_34:
        /*00d0*/ 	.word	index@(bpf_compute_loglik)
        /*00d4*/ 	.word	0x00000000


	//----- nvinfo : EIATTR_REGCOUNT
	.align		4
.L_35:
        /*00d8*/ 	.byte	0x04, 0x2f
        /*00da*/ 	.short	(.L_37 - .L_36)
	.align		4
.L_36:
        /*00dc*/ 	.word	index@(bpf_resample)
        /*00e0*/ 	.word	0x00000010


	//----- nvinfo : EIATTR_FRAME_SIZE
	.align		4
.L_37:
        /*00e4*/ 	.byte	0x04, 0x11
        /*00e6*/ 	.short	(.L_39 - .L_38)
	.align		4
.L_38:
        /*00e8*/ 	.word	index@(bpf_resample)
        /*00ec*/ 	.word	0x00000000


	//----- nvinfo : EIATTR_REGCOUNT
	.align		4
.L_39:
        /*00f0*/ 	.byte	0x04, 0x2f
        /*00f2*/ 	.short	(.L_41 - .L_40)
	.align		4
.L_40:
        /*00f4*/ 	.word	index@(bpf_compute_var)
        /*00f8*/ 	.word	0x0000000a


	//----- nvinfo : EIATTR_FRAME_SIZE
	.align		4
.L_41:
        /*00fc*/ 	.byte	0x04, 0x11
        /*00fe*/ 	.short	(.L_43 - .L_42)
	.align		4
.L_42:
        /*0100*/ 	.word	index@(bpf_compute_var)
        /*0104*/ 	.word	0x00000000


	//----- nvinfo : EIATTR_REGCOUNT
	.align		4
.L_43:
        /*0108*/ 	.byte	0x04, 0x2f
        /*010a*/ 	.short	(.L_45 - .L_44)
	.align		4
.L_44:
        /*010c*/ 	.word	index@(bpf_gen_noise)
        /*0110*/ 	.word	0x00000010


	//----- nvinfo : EIATTR_FRAME_SIZE
	.align		4
.L_45:
        /*0114*/ 	.byte	0x04, 0x11
        /*0116*/ 	.short	(.L_47 - .L_46)
	.align		4
.L_46:
        /*0118*/ 	.word	index@(bpf_gen_noise)
        /*011c*/ 	.word	0x00000000


	//----- nvinfo : EIATTR_REGCOUNT
	.align		4
.L_47:
        /*0120*/ 	.byte	0x04, 0x2f
        /*0122*/ 	.short	(.L_49 - .L_48)
	.align		4
.L_48:
        /*0124*/ 	.word	index@(bpf_silverman_jitter)
        /*0128*/ 	.word	0x0000000a


	//----- nvinfo : EIATTR_FRAME_SIZE
	.align		4
.L_49:
        /*012c*/ 	.byte	0x04, 0x11
        /*012e*/ 	.short	(.L_51 - .L_50)
	.align		4
.L_50:
        /*0130*/ 	.word	index@(bpf_silverman_jitter)
        /*0134*/ 	.word	0x00000000


	//----- nvinfo : EIATTR_MIN_STACK_SIZE
	.align		4
.L_51:
        /*0138*/ 	.byte	0x04, 0x12
        /*013a*/ 	.short	(.L_53 - .L_52)
	.align		4
.L_52:
        /*013c*/ 	.word	index@(bpf_silverman_jitter)
        /*0140*/ 	.word	0x00000000


	//----- nvinfo : EIATTR_MIN_STACK_SIZE
	.align		4
.L_53:
        /*0144*/ 	.byte	0x04, 0x12
        /*0146*/ 	.short	(.L_55 - .L_54)
	.align		4
.L_54:
        /*0148*/ 	.word	index@(bpf_gen_noise)
        /*014c*/ 	.word	0x00000000


	//----- nvinfo : EIATTR_MIN_STACK_SIZE
	.align		4
.L_55:
        /*0150*/ 	.byte	0x04, 0x12
        /*0152*/ 	.short	(.L_57 - .L_56)
	.align		4
.L_56:
        /*0154*/ 	.word	index@(bpf_compute_var)
        /*0158*/ 	.word	0x00000000


	//----- nvinfo : EIATTR_MIN_STACK_SIZE
	.align		4
.L_57:
        /*015c*/ 	.byte	0x04, 0x12
        /*015e*/ 	.short	(.L_59 - .L_58)
	.align		4
.L_58:
        /*0160*/ 	.word	index@(bpf_resample)
        /*0164*/ 	.word	0x00000000


	//----- nvinfo : EIATTR_MIN_STACK_SIZE
	.align		4
.L_59:
        /*0168*/ 	.byte	0x04, 0x12
        /*016a*/ 	.short	(.L_61 - .L_60)
	.align		4
.L_60:
        /*016c*/ 	.word	index@(bpf_compute_loglik)
        /*0170*/ 	.word	0x00000000


	//----- nvinfo : EIATTR_MIN_STACK_SIZE
	.align		4
.L_61:
        /*0174*/ 	.byte	0x04, 0x12
        /*0176*/ 	.short	(.L_63 - .L_62)
	.align		4
.L_62:
        /*0178*/ 	.word	index@(bpf_scale_wh)
        /*017c*/ 	.word	0x00000000


	//----- nvinfo : EIATTR_MIN_STACK_SIZE
	.align		4
.L_63:
        /*0180*/ 	.byte	0x04, 0x12
        /*0182*/ 	.short	(.L_65 - .L_64)
	.align		4
.L_64:
        /*0184*/ 	.word	index@(bpf_exp_sub)
        /*0188*/ 	.word	0x00000000


	//----- nvinfo : EIATTR_MIN_STACK_SIZE
	.align		4
.L_65:
        /*018c*/ 	.byte	0x04, 0x12
        /*018e*/ 	.short	(.L_67 - .L_66)
	.align		4
.L_66:
        /*0190*/ 	.word	index@(bpf_reduce_sum)
        /*0194*/ 	.word	0x00000000


	//----- nvinfo : EIATTR_MIN_STACK_SIZE
	.align		4
.L_67:
        /*0198*/ 	.byte	0x04, 0x12
        /*019a*/ 	.short	(.L_69 - .L_68)
	.align		4
.L_68:
        /*019c*/ 	.word	index@(bpf_reduce_max)
        /*01a0*/ 	.word	0x00000000


	//----- nvinfo : EIATTR_MIN_STACK_SIZE
	.align		4
.L_69:
        /*01a4*/ 	.byte	0x04, 0x12
        /*01a6*/ 	.short	(.L_71 - .L_70)
	.align		4
.L_70:
        /*01a8*/ 	.word	index@(bpf_set_scalar)
        /*01ac*/ 	.word	0x00000000


	//----- nvinfo : EIATTR_MIN_STACK_SIZE
	.align		4
.L_71:
        /*01b0*/ 	.byte	0x04, 0x12
        /*01b2*/ 	.short	(.L_73 - .L_72)
	.align		4
.L_72:
        /*01b4*/ 	.word	index@(bpf_propagate_weight)
        /*01b8*/ 	.word	0x00000000


	//----- nvinfo : EIATTR_MIN_STACK_SIZE
	.align		4
.L_73:
        /*01bc*/ 	.byte	0x04, 0x12
        /*01be*/ 	.short	(.L_75 - .L_74)
	.align		4
.L_74:
        /*01c0*/ 	.word	index@(bpf_init_particles)
        /*01c4*/ 	.word	0x00000000


	//----- nvinfo : EIATTR_MIN_STACK_SIZE
	.align		4
.L_75:
        /*01c8*/ 	.byte	0x04, 0x12
        /*01ca*/ 	.short	(.L_77 - .L_76)
	.align		4
.L_76:
        /*01cc*/ 	.word	index@(bpf_init_rng)
        /*01d0*/ 	.word	0x00000000
.L_77:


//--------------------- .nv.compat                --------------------------
	.section	.nv.compat,"",@"SHT_CUDA_COMPAT_INFO"
	.align	4
        /*0000*/ 	.byte	0x02, 0x09, 0x00, 0x00, 0x02, 0x02, 0x02, 0x00, 0x03, 0x07, 0x01, 0x01, 0x02, 0x03, 0x00, 0x00
        /*0010*/ 	.byte	0x04, 0x0b, 0x08, 0x00, 0x50, 0x00, 0x00, 0x00, 0x00, 0x00, 0x00, 0x00


//--------------------- .nv.info.bpf_silverman_jitter --------------------------
	.section	.nv.info.bpf_silverman_jitter,"",@"SHT_CUDA_INFO"
	.sectionflags	@""
	.align	4


	//----- nvinfo : EIATTR_CUDA_API_VERSION
	.align		4
        /*0000*/ 	.byte	0x04, 0x37
        /*0002*/ 	.short	(.L_79 - .L_78)
.L_78:
        /*0004*/ 	.word	0x00000083


	//----- nvinfo : EIATTR_KPARAM_INFO
	.align		4
.L_79:
        /*0008*/ 	.byte	0x04, 0x17
        /*000a*/ 	.short	(.L_81 - .L_80)
.L_80:
        /*000c*/ 	.word	0x00000000
        /*0010*/ 	.short	0x0004
        /*0012*/ 	.short	0x0018
        /*0014*/ 	.byte	0x00, 0xf0, 0x11, 0x00


	//----- nvinfo : EIATTR_KPARAM_INFO
	.align		4
.L_81:
        /*0018*/ 	.byte	0x04, 0x17
        /*001a*/ 	.short	(.L_83 - .L_82)
.L_82:
        /*001c*/ 	.word	0x00000000
        /*0020*/ 	.short	0x0003
        /*0022*/ 	.short	0x0014
        /*0024*/ 	.byte	0x00, 0xf0, 0x11, 0x00


	//----- nvinfo : EIATTR_KPARAM_INFO
	.align		4
.L_83:
        /*0028*/ 	.byte	0x04, 0x17
        /*002a*/ 	.short	(.L_85 - .L_84)
.L_84:
        /*002c*/ 	.word	0x00000000
        /*0030*/ 	.short	0x0002
        /*0032*/ 	.short	0x0010
        /*0034*/ 	.byte	0x00, 0xf0, 0x11, 0x00


	//----- nvinfo : EIATTR_KPARAM_INFO
	.align		4
.L_85:
        /*0038*/ 	.byte	0x04, 0x17
        /*003a*/ 	.short	(.L_87 - .L_86)
.L_86:
        /*003c*/ 	.word	0x00000000
        /*0040*/ 	.short	0x0001
        /*0042*/ 	.short	0x0008
        /*0044*/ 	.byte	0x00, 0xf0, 0x21, 0x00


	//----- nvinfo : EIATTR_KPARAM_INFO
	.align		4
.L_87:
        /*0048*/ 	.byte	0x04, 0x17
        /*004a*/ 	.short	(.L_89 - .L_88)
.L_88:
        /*004c*/ 	.word	0x00000000
        /*0050*/ 	.short	0x0000
        /*0052*/ 	.short	0x0000
        /*0054*/ 	.byte	0x00, 0xf0, 0x21, 0x00


	//----- nvinfo : EIATTR_SPARSE_MMA_MASK
	.align		4
.L_89:
        /*0058*/ 	.byte	0x03, 0x50
        /*005a*/ 	.short	0x0000


	//----- nvinfo : EIATTR_MAXREG_COUNT
	.align		4
        /*005c*/ 	.byte	0x03, 0x1b
        /*005e*/ 	.short	0x00ff


	//----- nvinfo : EIATTR_MERCURY_ISA_VERSION
	.align		4
        /*0060*/ 	.byte	0x03, 0x5f
        /*0062*/ 	.short	0x0101


	//----- nvinfo : EIATTR_VRC_CTA_INIT_COUNT
	.align		4
        /*0064*/ 	.byte	0x02, 0x4a
	.zero		1
	.zero		1


	//----- nvinfo : EIATTR_EXIT_INSTR_OFFSETS
	.align		4
        /*0068*/ 	.byte	0x04, 0x1c
        /*006a*/ 	.short	(.L_91 - .L_90)


	//   ....[0]....
.L_90:
        /*006c*/ 	.word	0x00000070


	//   ....[1]....
        /*0070*/ 	.word	0x00000170


	//----- nvinfo : EIATTR_CBANK_PARAM_SIZE
	.align		4
.L_91:
        /*0074*/ 	.byte	0x03, 0x19
        /*0076*/ 	.short	0x001c


	//----- nvinfo : EIATTR_PARAM_CBANK
	.align		4
        /*0078*/ 	.byte	0x04, 0x0a
        /*007a*/ 	.short	(.L_93 - .L_92)
	.align		4
.L_92:
        /*007c*/ 	.word	index@(.nv.constant0.bpf_silverman_jitter)
        /*0080*/ 	.short	0x0380
        /*0082*/ 	.short	0x001c


	//----- nvinfo : EIATTR_SW_WAR
	.align		4
.L_93:
        /*0084*/ 	.byte	0x04, 0x36
        /*0086*/ 	.short	(.L_95 - .L_94)
.L_94:
        /*0088*/ 	.word	0x00000000
.L_95:


//--------------------- .nv.info.bpf_gen_noise    --------------------------
	.section	.nv.info.bpf_gen_noise,"",@"SHT_CUDA_INFO"
	.sectionflags	@""
	.align	4


	//----- nvinfo : EIATTR_CUDA_API_VERSION
	.align		4
        /*0000*/ 	.byte	0x04, 0x37
        /*0002*/ 	.short	(.L_97 - .L_96)
.L_96:
        /*0004*/ 	.word	0x00000083


	//----- nvinfo : EIATTR_KPARAM_INFO
	.align		4
.L_97:
        /*0008*/ 	.byte	0x04, 0x17
        /*000a*/ 	.short	(.L_99 - .L_98)
.L_98:
        /*000c*/ 	.word	0x00000000
        /*0010*/ 	.short	0x0002
        /*0012*/ 	.short	0x0010
        /*0014*/ 	.byte	0x00, 0xf0, 0x11, 0x00


	//----- nvinfo : EIATTR_KPARAM_INFO
	.align		4
.L_99:
        /*0018*/ 	.byte	0x04, 0x17
        /*001a*/ 	.short	(.L_101 - .L_100)
.L_100:
        /*001c*/ 	.word	0x00000000
        /*0020*/ 	.short	0x0001
        /*0022*/ 	.short	0x0008
        /*0024*/ 	.byte	0x00, 0xf0, 0x21, 0x00


	//----- nvinfo : EIATTR_KPARAM_INFO
	.align		4
.L_101:
        /*0028*/ 	.byte	0x04, 0x17
        /*002a*/ 	.short	(.L_103 - .L_102)
.L_102:
        /*002c*/ 	.word	0x00000000
        /*0030*/ 	.short	0x0000
        /*0032*/ 	.short	0x0000
        /*0034*/ 	.byte	0x00, 0xf0, 0x21, 0x00


	//----- nvinfo : EIATTR_SPARSE_MMA_MASK
	.align		4
.L_103:
        /*0038*/ 	.byte	0x03, 0x50
        /*003a*/ 	.short	0x0000


	//----- nvinfo : EIATTR_MAXREG_COUNT
	.align		4
        /*003c*/ 	.byte	0x03, 0x1b
        /*003e*/ 	.short	0x00ff


	//----- nvinfo : EIATTR_MERCURY_ISA_VERSION
	.align		4
        /*0040*/ 	.byte	0x03, 0x5f
        /*0042*/ 	.short	0x0101


	//----- nvinfo : EIATTR_VRC_CTA_INIT_COUNT
	.align		4
        /*0044*/ 	.byte	0x02, 0x4a
	.zero		1
	.zero		1


	//----- nvinfo : EIATTR_EXIT_INSTR_OFFSETS
	.align		4
        /*0048*/ 	.byte	0x04, 0x1c
        /*004a*/ 	.short	(.L_105 - .L_104)


	//   ....[0]....
.L_104:
        /*004c*/ 	.word	0x00000070


	//   ....[1]....
        /*0050*/ 	.word	0x000005b0


	//----- nvinfo : EIATTR_CRS_STACK_SIZE
	.align		4
.L_105:
        /*0054*/ 	.byte	0x04, 0x1e
        /*0056*/ 	.short	(.L_107 - .L_106)
.L_106:
        /*0058*/ 	.word	0x00000000


	//----- nvinfo : EIATTR_CBANK_PARAM_SIZE
	.align		4
.L_107:
        /*005c*/ 	.byte	0x03, 0x19
        /*005e*/ 	.short	0x0014


	//----- nvinfo : EIATTR_PARAM_CBANK
	.align		4
        /*0060*/ 	.byte	0x04, 0x0a
        /*0062*/ 	.short	(.L_109 - .L_108)
	.align		4
.L_108:
        /*0064*/ 	.word	index@(.nv.constant0.bpf_gen_noise)
        /*0068*/ 	.short	0x0380
        /*006a*/ 	.short	0x0014


	//----- nvinfo : EIATTR_SW_WAR
	.align		4
.L_109:
        /*006c*/ 	.byte	0x04, 0x36
        /*006e*/ 	.short	(.L_111 - .L_110)
.L_110:
        /*0070*/ 	.word	0x00000000
.L_111:


//--------------------- .nv.info.bpf_compute_var  --------------------------
	.section	.nv.info.bpf_compute_var,"",@"SHT_CUDA_INFO"
	.sectionflags	@""
	.align	4


	//----- nvinfo : EIATTR_CUDA_API_VERSION
	.align		4
        /*0000*/ 	.byte	0x04, 0x37
        /*0002*/ 	.short	(.L_113 - .L_112)
.L_112:
        /*0004*/ 	.word	0x00000083


	//----- nvinfo : EIATTR_KPARAM_INFO
	.align		4
.L_113:
        /*0008*/ 	.byte	0x04, 0x17
        /*000a*/ 	.short	(.L_115 - .L_114)
.L_114:
        /*000c*/ 	.word	0x00000000
        /*0010*/ 	.short	0x0003
        /*0012*/ 	.short	0x0014
        /*0014*/ 	.byte	0x00, 0xf0, 0x11, 0x00


	//----- nvinfo : EIATTR_KPARAM_INFO
	.align		4
.L_115:
        /*0018*/ 	.byte	0x04, 0x17
        /*001a*/ 	.short	(.L_117 - .L_116)
.L_116:
        /*001c*/ 	.word	0x00000000
        /*0020*/ 	.short	0x0002
        /*0022*/ 	.short	0x0010
        /*0024*/ 	.byte	0x00, 0xf0, 0x11, 0x00


	//----- nvinfo : EIATTR_KPARAM_INFO
	.align		4
.L_117:
        /*0028*/ 	.byte	0x04, 0x17
        /*002a*/ 	.short	(.L_119 - .L_118)
.L_118:
        /*002c*/ 	.word	0x00000000
        /*0030*/ 	.short	0x0001
        /*0032*/ 	.short	0x0008
        /*0034*/ 	.byte	0x00, 0xf0, 0x21, 0x00


	//----- nvinfo : EIATTR_KPARAM_INFO
	.align		4
.L_119:
        /*0038*/ 	.byte	0x04, 0x17
        /*003a*/ 	.short	(.L_121 - .L_120)
.L_120:
        /*003c*/ 	.word	0x00000000
        /*0040*/ 	.short	0x0000
        /*0042*/ 	.short	0x0000
        /*0044*/ 	.byte	0x00, 0xf0, 0x21, 0x00


	//----- nvinfo : EIATTR_SPARSE_MMA_MASK
	.align		4
.L_121:
        /*0048*/ 	.byte	0x03, 0x50
        /*004a*/ 	.short	0x0000


	//----- nvinfo : EIATTR_MAXREG_COUNT
	.align		4
        /*004c*/ 	.byte	0x03, 0x1b
        /*004e*/ 	.short	0x00ff


	//----- nvinfo : EIATTR_NUM_BARRIERS
	.align		4
        /*0050*/ 	.byte	0x02, 0x4c
        /*0052*/ 	.byte	0x01
	.zero		1


	//----- nvinfo : EIATTR_MERCURY_ISA_VERSION
	.align		4
        /*0054*/ 	.byte	0x03, 0x5f
        /*0056*/ 	.short	0x0101


	//----- nvinfo : EIATTR_VRC_CTA_INIT_COUNT
	.align		4
        /*0058*/ 	.byte	0x02, 0x4a
	.zero		1
	.zero		1


	//----- nvinfo : EIATTR_EXIT_INSTR_OFFSETS
	.align		4
        /*005c*/ 	.byte	0x04, 0x1c
        /*005e*/ 	.short	(.L_123 - .L_122)


	//   ....[0]....
.L_122:
        /*0060*/ 	.word	0x00000240


	//   ....[1]....
        /*0064*/ 	.word	0x00000280


	//----- nvinfo : EIATTR_CBANK_PARAM_SIZE
	.align		4
.L_123:
        /*0068*/ 	.byte	0x03, 0x19
        /*006a*/ 	.short	0x0018


	//----- nvinfo : EIATTR_PARAM_CBANK
	.align		4
        /*006c*/ 	.byte	0x04, 0x0a
        /*006e*/ 	.short	(.L_125 - .L_124)
	.align		4
.L_124:
        /*0070*/ 	.word	index@(.nv.constant0.bpf_compute_var)
        /*0074*/ 	.short	0x0380
        /*0076*/ 	.short	0x0018


	//----- nvinfo : EIATTR_SW_WAR
	.align		4
.L_125:
        /*0078*/ 	.byte	0x04, 0x36
        /*007a*/ 	.short	(.L_127 - .L_126)
.L_126:
        /*007c*/ 	.word	0x00000000
.L_127:


//--------------------- .nv.info.bpf_resample     --------------------------
	.section	.nv.info.bpf_resample,"",@"SHT_CUDA_INFO"
	.sectionflags	@""
	.align	4


	//----- nvinfo : EIATTR_CUDA_API_VERSION
	.align		4
        /*0000*/ 	.byte	0x04, 0x37
        /*0002*/ 	.short	(.L_129 - .L_128)
.L_128:
        /*0004*/ 	.word	0x00000083


	//----- nvinfo : EIATTR_KPARAM_INFO
	.align		4
.L_129:
        /*0008*/ 	.byte	0x04, 0x17
        /*000a*/ 	.short	(.L_131 - .L_130)
.L_130:
        /*000c*/ 	.word	0x00000000
        /*0010*/ 	.short	0x0004
        /*0012*/ 	.short	0x001c
        /*0014*/ 	.byte	0x00, 0xf0, 0x11, 0x00


	//----- nvinfo : EIATTR_KPARAM_INFO
	.align		4
.L_131:
        /*0018*/ 	.byte	0x04, 0x17
        /*001a*/ 	.short	(.L_133 - .L_132)
.L_132:
        /*001c*/ 	.word	0x00000000
        /*0020*/ 	.short	0x0003
        /*0022*/ 	.short	0x0018
        /*0024*/ 	.byte	0x00, 0xf0, 0x11, 0x00


	//----- nvinfo : EIATTR_KPARAM_INFO
	.align		4
.L_133:
        /*0028*/ 	.byte	0x04, 0x17
        /*002a*/ 	.short	(.L_135 - .L_134)
.L_134:
        /*002c*/ 	.word	0x00000000
        /*0030*/ 	.short	0x0002
        /*0032*/ 	.short	0x0010
        /*0034*/ 	.byte	0x00, 0xf0, 0x21, 0x00


	//----- nvinfo : EIATTR_KPARAM_INFO
	.align		4
.L_135:
        /*0038*/ 	.byte	0x04, 0x17
        /*003a*/ 	.short	(.L_137 - .L_136)
.L_136:
        /*003c*/ 	.word	0x00000000
        /*0040*/ 	.short	0x0001
        /*0042*/ 	.short	0x0008
        /*0044*/ 	.byte	0x00, 0xf0, 0x21, 0x00


	//----- nvinfo : EIATTR_KPARAM_INFO
	.align		4
.L_137:
        /*0048*/ 	.byte	0x04, 0x17
        /*004a*/ 	.short	(.L_139 - .L_138)
.L_138:
        /*004c*/ 	.word	0x00000000
        /*0050*/ 	.short	0x0000
        /*0052*/ 	.short	0x0000
        /*0054*/ 	.byte	0x00, 0xf0, 0x21, 0x00


	//----- nvinfo : EIATTR_SPARSE_MMA_MASK
	.align		4
.L_139:
        /*0058*/ 	.byte	0x03, 0x50
        /*005a*/ 	.short	0x0000


	//----- nvinfo : EIATTR_MAXREG_COUNT
	.align		4
        /*005c*/ 	.byte	0x03, 0x1b
        /*005e*/ 	.short	0x00ff


	//----- nvinfo : EIATTR_MERCURY_ISA_VERSION
	.align		4
        /*0060*/ 	.byte	0x03, 0x5f
        /*0062*/ 	.short	0x0101


	//----- nvinfo : EIATTR_VRC_CTA_INIT_COUNT
	.align		4
        /*0064*/ 	.byte	0x02, 0x4a
	.zero		1
	.zero		1


	//----- nvinfo : EIATTR_EXIT_INSTR_OFFSETS
	.align		4
        /*0068*/ 	.byte	0x04, 0x1c
        /*006a*/ 	.short	(.L_141 - .L_140)


	//   ....[0]....
.L_140:
        /*006c*/ 	.word	0x00000070


	//   ....[1]....
        /*0070*/ 	.word	0x000002c0


	//----- nvinfo : EIATTR_CRS_STACK_SIZE
	.align		4
.L_141:
        /*0074*/ 	.byte	0x04, 0x1e
        /*0076*/ 	.short	(.L_143 - .L_142)
.L_142:
        /*0078*/ 	.word	0x00000000


	//----- nvinfo : EIATTR_CBANK_PARAM_SIZE
	.align		4
.L_143:
        /*007c*/ 	.byte	0x03, 0x19
        /*007e*/ 	.short	0x0020


	//----- nvinfo : EIATTR_PARAM_CBANK
	.align		4
        /*0080*/ 	.byte	0x04, 0x0a
        /*0082*/ 	.short	(.L_145 - .L_144)
	.align		4
.L_144:
        /*0084*/ 	.word	index@(.nv.constant0.bpf_resample)
        /*0088*/ 	.short	0x0380
        /*008a*/ 	.short	0x0020


	//----- nvinfo : EIATTR_SW_WAR
	.align		4
.L_145:
        /*008c*/ 	.byte	0x04, 0x36
        /*008e*/ 	.short	(.L_147 - .L_146)
.L_146:
        /*0090*/ 	.word	0x00000000
.L_147:


//--------------------- .nv.info.bpf_compute_loglik --------------------------
	.section	.nv.info.bpf_compute_loglik,"",@"SHT_CUDA_INFO"
	.sectionflags	@""
	.align	4


	//----- nvinfo : EIATTR_CUDA_API_VERSION
	.align		4
        /*0000*/ 	.byte	0x04, 0x37
        /*0002*/ 	.short	(.L_149 - .L_148)
.L_148:
        /*0004*/ 	.word	0x00000083


	//----- nvinfo : EIATTR_KPARAM_INFO
	.align		4
.L_149:
        /*0008*/ 	.byte	0x04, 0x17
        /*000a*/ 	.short	(.L_151 - .L_150)
.L_150:
        /*000c*/ 	.word	0x00000000
        /*0010*/ 	.short	0x0001
        /*0012*/ 	.short	0x0008
        /*0014*/ 	.byte	0x00, 0xf0, 0x11, 0x00


	//----- nvinfo : EIATTR_KPARAM_INFO
	.align		4
.L_151:
        /*0018*/ 	.byte	0x04, 0x17
        /*001a*/ 	.short	(.L_153 - .L_152)
.L_152:
        /*001c*/ 	.word	0x00000000
        /*0020*/ 	.short	0x0000
        /*0022*/ 	.short	0x0000
        /*0024*/ 	.byte	0x00, 0xf0, 0x21, 0x00


	//----- nvinfo : EIATTR_SPARSE_MMA_MASK
	.align		4
.L_153:
        /*0028*/ 	.byte	0x03, 0x50
        /*002a*/ 	.short	0x0000


	//----- nvinfo : EIATTR_MAXREG_COUNT
	.align		4
        /*002c*/ 	.byte	0x03, 0x1b
        /*002e*/ 	.short	0x00ff


	//----- nvinfo : EIATTR_MERCURY_ISA_VERSION
	.align		4
        /*0030*/ 	.byte	0x03, 0x5f
        /*0032*/ 	.short	0x0101


	//----- nvinfo : EIATTR_VRC_CTA_INIT_COUNT
	.align		4
        /*0034*/ 	.byte	0x02, 0x4a
	.zero		1
	.zero		1


	//----- nvinfo : EIATTR_EXIT_INSTR_OFFSETS
	.align		4
        /*0038*/ 	.byte	0x04, 0x1c
        /*003a*/ 	.short	(.L_155 - .L_154)


	//   ....[0]....
.L_154:
        /*003c*/ 	.word	0x00000130


	//----- nvinfo : EIATTR_CBANK_PARAM_SIZE
	.align		4
.L_155:
        /*0040*/ 	.byte	0x03, 0x19
        /*0042*/ 	.short	0x000c


	//----- nvinfo : EIATTR_PARAM_CBANK
	.align		4
        /*0044*/ 	.byte	0x04, 0x0a
        /*0046*/ 	.short	(.L_157 - .L_156)
	.align		4
.L_156:
        /*0048*/ 	.word	index@(.nv.constant0.bpf_compute_loglik)
        /*004c*/ 	.short	0x0380
        /*004e*/ 	.short	0x000c


	//----- nvinfo : EIATTR_SW_WAR
	.align		4
.L_157:
        /*0050*/ 	.byte	0x04, 0x36
        /*0052*/ 	.short	(.L_159 - .L_158)
.L_158:
        /*0054*/ 	.word	0x00000000
.L_159:


//--------------------- .nv.info.bpf_scale_wh     --------------------------
	.section	.nv.info.bpf_scale_wh,"",@"SHT_CUDA_INFO"
	.sectionflags	@""
	.align	4


	//----- nvinfo : EIATTR_CUDA_API_VERSION
	.align		4
        /*0000*/ 	.byte	0x04, 0x37
        /*0002*/ 	.short	(.L_161 - .L_160)
.L_160:
        /*0004*/ 	.word	0x00000083


	//----- nvinfo : EIATTR_KPARAM_INFO
	.align		4
.L_161:
        /*0008*/ 	.byte	0x04, 0x17
        /*000a*/ 	.short	(.L_163 - .L_162)
.L_162:
        /*000c*/ 	.word	0x00000000
        /*0010*/ 	.short	0x0004
        /*0012*/ 	.short	0x0020
        /*0014*/ 	.byte	0x00, 0xf0, 0x11, 0x00


	//----- nvinfo : EIATTR_KPARAM_INFO
	.align		4
.L_163:
        /*0018*/ 	.byte	0x04, 0x17
        /*001a*/ 	.short	(.L_165 - .L_164)
.L_164:
        /*001c*/ 	.word	0x00000000
        /*0020*/ 	.short	0x0003
        /*0022*/ 	.short	0x0018
        /*0024*/ 	.byte	0x00, 0xf0, 0x21, 0x00


	//----- nvinfo : EIATTR_KPARAM_INFO
	.align		4
.L_165:
        /*0028*/ 	.byte	0x04, 0x17
        /*002a*/ 	.short	(.L_167 - .L_166)
.L_166:
        /*002c*/ 	.word	0x00000000
        /*0030*/ 	.short	0x0002
        /*0032*/ 	.short	0x0010
        /*0034*/ 	.byte	0x00, 0xf0, 0x21, 0x00


	//----- nvinfo : EIATTR_KPARAM_INFO
	.align		4
.L_167:
        /*0038*/ 	.byte	0x04, 0x17
        /*003a*/ 	.short	(.L_169 - .L_168)
.L_168:
        /*003c*/ 	.word	0x00000000
        /*0040*/ 	.short	0x0001
        /*0042*/ 	.short	0x0008
        /*0044*/ 	.byte	0x00, 0xf0, 0x21, 0x00


	//----- nvinfo : EIATTR_KPARAM_INFO
	.align		4
.L_169:
        /*0048*/ 	.byte	0x04, 0x17
        /*004a*/ 	.short	(.L_171 - .L_170)
.L_170:
        /*004c*/ 	.word	0x00000000
        /*0050*/ 	.short	0x0000
        /*0052*/ 	.short	0x0000
        /*0054*/ 	.byte	0x00, 0xf0, 0x21, 0x00


	//----- nvinfo : EIATTR_SPARSE_MMA_MASK
	.align		4
.L_171:
        /*0058*/ 	.byte	0x03, 0x50
        /*005a*/ 	.short	0x0000


	//----- nvinfo : EIATTR_MAXREG_COUNT
	.align		4
        /*005c*/ 	.byte	0x03, 0x1b
        /*005e*/ 	.short	0x00ff


	//----- nvinfo : EIATTR_MERCURY_ISA_VERSION
	.align		4
        /*0060*/ 	.byte	0x03, 0x5f
        /*0062*/ 	.short	0x0101


	//----- nvinfo : EIATTR_VRC_CTA_INIT_COUNT
	.align		4
        /*0064*/ 	.byte	0x02, 0x4a
	.zero		1
	.zero		1


	//----- nvinfo : EIATTR_EXIT_INSTR_OFFSETS
	.align		4
        /*0068*/ 	.byte	0x04, 0x1c
        /*006a*/ 	.short	(.L_173 - .L_172)


	//   ....[0]....
.L_172:
        /*006c*/ 	.word	0x00000070


	//   ....[1]....
        /*0070*/ 	.word	0x000001f0


	//----- nvinfo : EIATTR_CBANK_PARAM_SIZE
	.align		4
.L_173:
        /*0074*/ 	.byte	0x03, 0x19
        /*0076*/ 	.short	0x0024


	//----- nvinfo : EIATTR_PARAM_CBANK
	.align		4
        /*0078*/ 	.byte	0x04, 0x0a
        /*007a*/ 	.short	(.L_175 - .L_174)
	.align		4
.L_174:
        /*007c*/ 	.word	index@(.nv.constant0.bpf_scale_wh)
        /*0080*/ 	.short	0x0380
        /*0082*/ 	.short	0x0024


	//----- nvinfo : EIATTR_SW_WAR
	.align		4
.L_175:
        /*0084*/ 	.byte	0x04, 0x36
        /*0086*/ 	.short	(.L_177 - .L_176)
.L_176:
        /*0088*/ 	.word	0x00000000
.L_177:


//--------------------- .nv.info.bpf_exp_sub      --------------------------
	.section	.nv.info.bpf_exp_sub,"",@"SHT_CUDA_INFO"
	.sectionflags	@""
	.align	4


	//----- nvinfo : EIATTR_CUDA_API_VERSION
	.align		4
        /*0000*/ 	.byte	0x04, 0x37
        /*0002*/ 	.short	(.L_179 - .L_178)
.L_178:
        /*0004*/ 	.word	0x00000083


	//----- nvinfo : EIATTR_KPARAM_INFO
	.align		4
.L_179:
        /*0008*/ 	.byte	0x04, 0x17
        /*000a*/ 	.short	(.L_181 - .L_180)
.L_180:
        /*000c*/ 	.word	0x00000000
        /*0010*/ 	.short	0x0003
        /*0012*/ 	.short	0x0018
        /*0014*/ 	.byte	0x00, 0xf0, 0x11, 0x00


	//----- nvinfo : EIATTR_KPARAM_INFO
	.align		4
.L_181:
        /*0018*/ 	.byte	0x04, 0x17
        /*001a*/ 	.short	(.L_183 - .L_182)
.L_182:
        /*001c*/ 	.word	0x00000000
        /*0020*/ 	.short	0x0002
        /*0022*/ 	.short	0x0010
        /*0024*/ 	.byte	0x00, 0xf0, 0x21, 0x00


	//----- nvinfo : EIATTR_KPARAM_INFO
	.align		4
.L_183:
        /*0028*/ 	.byte	0x04, 0x17
        /*002a*/ 	.short	(.L_185 - .L_184)
.L_184:
        /*002c*/ 	.word	0x00000000
        /*0030*/ 	.short	0x0001
        /*0032*/ 	.short	0x0008
        /*0034*/ 	.byte	0x00, 0xf0, 0x21, 0x00


	//----- nvinfo : EIATTR_KPARAM_INFO
	.align		4
.L_185:
        /*0038*/ 	.byte	0x04, 0x17
        /*003a*/ 	.short	(.L_187 - .L_186)
.L_186:
        /*003c*/ 	.word	0x00000000
        /*0040*/ 	.short	0x0000
        /*0042*/ 	.short	0x0000
        /*0044*/ 	.byte	0x00, 0xf0, 0x21, 0x00


	//----- nvinfo : EIATTR_SPARSE_MMA_MASK
	.align		4
.L_187:
        /*0048*/ 	.byte	0x03, 0x50
        /*004a*/ 	.short	0x0000


	//----- nvinfo : EIATTR_MAXREG_COUNT
	.align		4
        /*004c*/ 	.byte	0x03, 0x1b
        /*004e*/ 	.short	0x00ff


	//----- nvinfo : EIATTR_MERCURY_ISA_VERSION
	.align		4
        /*0050*/ 	.byte	0x03, 0x5f
        /*0052*/ 	.short	0x0101


	//----- nvinfo : EIATTR_VRC_CTA_INIT_COUNT
	.align		4
        /*0054*/ 	.byte	0x02, 0x4a
	.zero		1
	.zero		1


	//----- nvinfo : EIATTR_EXIT_INSTR_OFFSETS
	.align		4
        /*0058*/ 	.byte	0x04, 0x1c
        /*005a*/ 	.short	(.L_189 - .L_188)


	//   ....[0]....
.L_188:
        /*005c*/ 	.word	0x00000070


	//   ....[1]....
        /*0060*/ 	.word	0x00000170


	//----- nvinfo : EIATTR_CBANK_PARAM_SIZE
	.align		4
.L_189:
        /*0064*/ 	.byte	0x03, 0x19
        /*0066*/ 	.short	0x001c


	//----- nvinfo : EIATTR_PARAM_CBANK
	.align		4
        /*0068*/ 	.byte	0x04, 0x0a
        /*006a*/ 	.short	(.L_191 - .L_190)
	.align		4
.L_190:
        /*006c*/ 	.word	index@(.nv.constant0.bpf_exp_sub)
        /*0070*/ 	.short	0x0380
        /*0072*/ 	.short	0x001c


	//----- nvinfo : EIATTR_SW_WAR
	.align		4
.L_191:
        /*0074*/ 	.byte	0x04, 0x36
        /*0076*/ 	.short	(.L_193 - .L_192)
.L_192:
        /*0078*/ 	.word	0x00000000
.L_193:


//--------------------- .nv.info.bpf_reduce_sum   --------------------------
	.section	.nv.info.bpf_reduce_sum,"",@"SHT_CUDA_INFO"
	.sectionflags	@""
	.align	4


	//----- nvinfo : EIATTR_CUDA_API_VERSION
	.align		4
        /*0000*/ 	.byte	0x04, 0x37
        /*0002*/ 	.short	(.L_195 - .L_194)
.L_194:
        /*0004*/ 	.word	0x00000083


	//----- nvinfo : EIATTR_KPARAM_INFO
	.align		4
.L_195:
        /*0008*/ 	.byte	0x04, 0x17
        /*000a*/ 	.short	(.L_197 - .L_196)
.L_196:
        /*000c*/ 	.word	0x00000000
        /*0010*/ 	.short	0x0002
        /*0012*/ 	.short	0x0010
        /*0014*/ 	.byte	0x00, 0xf0, 0x11, 0x00


	//----- nvinfo : EIATTR_KPARAM_INFO
	.align		4
.L_197:
        /*0018*/ 	.byte	0x04, 0x17
        /*001a*/ 	.short	(.L_199 - .L_198)
.L_198:
        /*001c*/ 	.word	0x00000000
        /*0020*/ 	.short	0x0001
        /*0022*/ 	.short	0x0008
        /*0024*/ 	.byte	0x00, 0xf0, 0x21, 0x00


	//----- nvinfo : EIATTR_KPARAM_INFO
	.align		4
.L_199:
        /*0028*/ 	.byte	0x04, 0x17
        /*002a*/ 	.short	(.L_201 - .L_200)
.L_200:
        /*002c*/ 	.word	0x00000000
        /*0030*/ 	.short	0x0000
        /*0032*/ 	.short	0x0000
        /*0034*/ 	.byte	0x00, 0xf0, 0x21, 0x00


	//----- nvinfo : EIATTR_SPARSE_MMA_MASK
	.align		4
.L_201:
        /*0038*/ 	.byte	0x03, 0x50
        /*003a*/ 	.short	0x0000


	//----- nvinfo : EIATTR_MAXREG_COUNT
	.align		4
        /*003c*/ 	.byte	0x03, 0x1b
        /*003e*/ 	.short	0x00ff


	//----- nvinfo : EIATTR_NUM_BARRIERS
	.align		4
        /*0040*/ 	.byte	0x02, 0x4c
        /*0042*/ 	.byte	0x01
	.zero		1


	//----- nvinfo : EIATTR_MERCURY_ISA_VERSION
	.align		4
        /*0044*/ 	.byte	0x03, 0x5f
        /*0046*/ 	.short	0x0101


	//----- nvinfo : EIATTR_VRC_CTA_INIT_COUNT
	.align		4
        /*0048*/ 	.byte	0x02, 0x4a
	.zero		1
	.zero		1


	//----- nvinfo : EIATTR_EXIT_INSTR_OFFSETS
	.align		4
        /*004c*/ 	.byte	0x04, 0x1c
        /*004e*/ 	.short	(.L_203 - .L_202)


	//   ....[0]....
.L_202:
        /*0050*/ 	.word	0x00000210


	//   ....[1]....
        /*0054*/ 	.word	0x00000250


	//----- nvinfo : EIATTR_CBANK_PARAM_SIZE
	.align		4
.L_203:
        /*0058*/ 	.byte	0x03, 0x19
        /*005a*/ 	.short	0x0014


	//----- nvinfo : EIATTR_PARAM_CBANK
	.align		4
        /*005c*/ 	.byte	0x04, 0x0a
        /*005e*/ 	.short	(.L_205 - .L_204)
	.align		4
.L_204:
        /*0060*/ 	.word	index@(.nv.constant0.bpf_reduce_sum)
        /*0064*/ 	.short	0x0380
        /*0066*/ 	.short	0x0014


	//----- nvinfo : EIATTR_SW_WAR
	.align		4
.L_205:
        /*0068*/ 	.byte	0x04, 0x36
        /*006a*/ 	.short	(.L_207 - .L_206)
.L_206:
        /*006c*/ 	.word	0x00000000
.L_207:


//--------------------- .nv.info.bpf_reduce_max   --------------------------
	.section	.nv.info.bpf_reduce_max,"",@"SHT_CUDA_INFO"
	.sectionflags	@""
	.align	4


	//----- nvinfo : EIATTR_CUDA_API_VERSION
	.align		4
        /*0000*/ 	.byte	0x04, 0x37
        /*0002*/ 	.short	(.L_209 - .L_208)
.L_208:
        /*0004*/ 	.word	0x00000083


	//----- nvinfo : EIATTR_KPARAM_INFO
	.align		4
.L_209:
        /*0008*/ 	.byte	0x04, 0x17
        /*000a*/ 	.short	(.L_211 - .L_210)
.L_210:
        /*000c*/ 	.word	0x00000000
        /*0010*/ 	.short	0x0002
        /*0012*/ 	.short	0x0010
        /*0014*/ 	.byte	0x00, 0xf0, 0x11, 0x00


	//----- nvinfo : EIATTR_KPARAM_INFO
	.align		4
.L_211:
        /*0018*/ 	.byte	0x04, 0x17
        /*001a*/ 	.short	(.L_213 - .L_212)
.L_212:
        /*001c*/ 	.word	0x00000000
        /*0020*/ 	.short	0x0001
        /*0022*/ 	.short	0x0008
        /*0024*/ 	.byte	0x00, 0xf0, 0x21, 0x00


	//----- nvinfo : EIATTR_KPARAM_INFO
	.align		4
.L_213:
        /*0028*/ 	.byte	0x04, 0x17
        /*002a*/ 	.short	(.L_215 - .L_214)
.L_214:
        /*002c*/ 	.word	0x00000000
        /*0030*/ 	.short	0x0000
        /*0032*/ 	.short	0x0000
        /*0034*/ 	.byte	0x00, 0xf0, 0x21, 0x00


	//----- nvinfo : EIATTR_SPARSE_MMA_MASK
	.align		4
.L_215:
        /*0038*/ 	.byte	0x03, 0x50
        /*003a*/ 	.short	0x0000


	//----- nvinfo : EIATTR_MAXREG_COUNT
	.align		4
        /*003c*/ 	.byte	0x03, 0x1b
        /*003e*/ 	.short	0x00ff


	//----- nvinfo : EIATTR_NUM_BARRIERS
	.align		4
        /*0040*/ 	.byte	0x02, 0x4c
        /*0042*/ 	.byte	0x01
	.zero		1


	//----- nvinfo : EIATTR_MERCURY_ISA_VERSION
	.align		4
        /*0044*/ 	.byte	0x03, 0x5f
        /*0046*/ 	.short	0x0101


	//----- nvinfo : EIATTR_VRC_CTA_INIT_COUNT
	.align		4
        /*0048*/ 	.byte	0x02, 0x4a
	.zero		1
	.zero		1


	//----- nvinfo : EIATTR_EXIT_INSTR_OFFSETS
	.align		4
        /*004c*/ 	.byte	0x04, 0x1c
        /*004e*/ 	.short	(.L_217 - .L_216)


	//   ....[0]....
.L_216:
        /*0050*/ 	.word	0x00000210


	//   ....[1]....
        /*0054*/ 	.word	0x000002b0


	//----- nvinfo : EIATTR_CRS_STACK_SIZE
	.align		4
.L_217:
        /*0058*/ 	.byte	0x04, 0x1e
        /*005a*/ 	.short	(.L_219 - .L_218)
.L_218:
        /*005c*/ 	.word	0x00000000


	//----- nvinfo : EIATTR_CBANK_PARAM_SIZE
	.align		4
.L_219:
        /*0060*/ 	.byte	0x03, 0x19
        /*0062*/ 	.short	0x0014


	//----- nvinfo : EIATTR_PARAM_CBANK
	.align		4
        /*0064*/ 	.byte	0x04, 0x0a
        /*0066*/ 	.short	(.L_221 - .L_220)
	.align		4
.L_220:
        /*0068*/ 	.word	index@(.nv.constant0.bpf_reduce_max)
        /*006c*/ 	.short	0x0380
        /*006e*/ 	.short	0x0014


	//----- nvinfo : EIATTR_SW_WAR
	.align		4
.L_221:
        /*0070*/ 	.byte	0x04, 0x36
        /*0072*/ 	.short	(.L_223 - .L_222)
.L_222:
        /*0074*/ 	.word	0x00000000
.L_223:


//--------------------- .nv.info.bpf_set_scalar   --------------------------
	.section	.nv.info.bpf_set_scalar,"",@"SHT_CUDA_INFO"
	.sectionflags	@""
	.align	4


	//----- nvinfo : EIATTR_CUDA_API_VERSION
	.align		4
        /*0000*/ 	.byte	0x04, 0x37
        /*0002*/ 	.short	(.L_225 - .L_224)
.L_224:
        /*0004*/ 	.word	0x00000083


	//----- nvinfo : EIATTR_KPARAM_INFO
	.align		4
.L_225:
        /*0008*/ 	.byte	0x04, 0x17
        /*000a*/ 	.short	(.L_227 - .L_226)
.L_226:
        /*000c*/ 	.word	0x00000000
        /*0010*/ 	.short	0x0001
        /*0012*/ 	.short	0x0008
        /*0014*/ 	.byte	0x00, 0xf0, 0x11, 0x00


	//----- nvinfo : EIATTR_KPARAM_INFO
	.align		4
.L_227:
        /*0018*/ 	.byte	0x04, 0x17
        /*001a*/ 	.short	(.L_229 - .L_228)
.L_228:
        /*001c*/ 	.word	0x00000000
        /*0020*/ 	.short	0x0000
        /*0022*/ 	.short	0x0000
        /*0024*/ 	.byte	0x00, 0xf0, 0x21, 0x00


	//----- nvinfo : EIATTR_SPARSE_MMA_MASK
	.align		4
.L_229:
        /*0028*/ 	.byte	0x03, 0x50
        /*002a*/ 	.short	0x0000


	//----- nvinfo : EIATTR_MAXREG_COUNT
	.align		4
        /*002c*/ 	.byte	0x03, 0x1b
        /*002e*/ 	.short	0x00ff


	//----- nvinfo : EIATTR_MERCURY_ISA_VERSION
	.align		4
        /*0030*/ 	.byte	0x03, 0x5f
        /*0032*/ 	.short	0x0101


	//----- nvinfo : EIATTR_VRC_CTA_INIT_COUNT
	.align		4
        /*0034*/ 	.byte	0x02, 0x4a
	.zero		1
	.zero		1


	//----- nvinfo : EIATTR_EXIT_INSTR_OFFSETS
	.align		4
        /*0038*/ 	.byte	0x04, 0x1c
        /*003a*/ 	.short	(.L_231 - .L_230)


	//   ....[0]....
.L_230:
        /*003c*/ 	.word	0x00000050


	//----- nvinfo : EIATTR_CBANK_PARAM_SIZE
	.align		4
.L_231:
        /*0040*/ 	.byte	0x03, 0x19
        /*0042*/ 	.short	0x000c


	//----- nvinfo : EIATTR_PARAM_CBANK
	.align		4
        /*0044*/ 	.byte	0x04, 0x0a
        /*0046*/ 	.short	(.L_233 - .L_232)
	.align		4
.L_232:
        /*0048*/ 	.word	index@(.nv.constant0.bpf_set_scalar)
        /*004c*/ 	.short	0x0380
        /*004e*/ 	.short	0x000c


	//----- nvinfo : EIATTR_SW_WAR
	.align		4
.L_233:
        /*0050*/ 	.byte	0x04, 0x36
        /*0052*/ 	.short	(.L_235 - .L_234)
.L_234:
        /*0054*/ 	.word	0x00000000
.L_235:


//--------------------- .nv.info.bpf_propagate_weight --------------------------
	.section	.nv.info.bpf_propagate_weight,"",@"SHT_CUDA_INFO"
	.sectionflags	@""
	.align	4


	//----- nvinfo : EIATTR_CUDA_API_VERSION
	.align		4
        /*0000*/ 	.byte	0x04, 0x37
        /*0002*/ 	.short	(.L_237 - .L_236)
.L_236:
        /*0004*/ 	.word	0x00000083


	//----- nvinfo : EIATTR_KPARAM_INFO
	.align		4
.L_237:
        /*0008*/ 	.byte	0x04, 0x17
        /*000a*/ 	.short	(.L_239 - .L_238)
.L_238:
        /*000c*/ 	.word	0x00000000
        /*0010*/ 	.short	0x000c
        /*0012*/ 	.short	0x0040
        /*0014*/ 	.byte	0x00, 0xf0, 0x11, 0x00


	//----- nvinfo : EIATTR_KPARAM_INFO
	.align		4
.L_239:
        /*0018*/ 	.byte	0x04, 0x17
        /*001a*/ 	.short	(.L_241 - .L_240)
.L_240:
        /*001c*/ 	.word	0x00000000
        /*0020*/ 	.short	0x000b
        /*0022*/ 	.short	0x003c
        /*0024*/ 	.byte	0x00, 0xf0, 0x11, 0x00


	//----- nvinfo : EIATTR_KPARAM_INFO
	.align		4
.L_241:
        /*0028*/ 	.byte	0x04, 0x17
        /*002a*/ 	.short	(.L_243 - .L_242)
.L_242:
        /*002c*/ 	.word	0x00000000
        /*0030*/ 	.short	0x000a
        /*0032*/ 	.short	0x0038
        /*0034*/ 	.byte	0x00, 0xf0, 0x11, 0x00


	//----- nvinfo : EIATTR_KPARAM_INFO
	.align		4
.L_243:
        /*0038*/ 	.byte	0x04, 0x17
        /*003a*/ 	.short	(.L_245 - .L_244)
.L_244:
        /*003c*/ 	.word	0x00000000
        /*0040*/ 	.short	0x0009
        /*0042*/ 	.short	0x0034
        /*0044*/ 	.byte	0x00, 0xf0, 0x11, 0x00


	//----- nvinfo : EIATTR_KPARAM_INFO
	.align		4
.L_245:
        /*0048*/ 	.byte	0x04, 0x17
        /*004a*/ 	.short	(.L_247 - .L_246)
.L_246:
        /*004c*/ 	.word	0x00000000
        /*0050*/ 	.short	0x0008
        /*0052*/ 	.short	0x0030
        /*0054*/ 	.byte	0x00, 0xf0, 0x11, 0x00


	//----- nvinfo : EIATTR_KPARAM_INFO
	.align		4
.L_247:
        /*0058*/ 	.byte	0x04, 0x17
        /*005a*/ 	.short	(.L_249 - .L_248)
.L_248:
        /*005c*/ 	.word	0x00000000
        /*0060*/ 	.short	0x0007
        /*0062*/ 	.short	0x002c
        /*0064*/ 	.byte	0x00, 0xf0, 0x11, 0x00


	//----- nvinfo : EIATTR_KPARAM_INFO
	.align		4
.L_249:
        /*0068*/ 	.byte	0x04, 0x17
        /*006a*/ 	.short	(.L_251 - .L_250)
.L_250:
        /*006c*/ 	.word	0x00000000
        /*0070*/ 	.short	0x0006
        /*0072*/ 	.short	0x0028
        /*0074*/ 	.byte	0x00, 0xf0, 0x11, 0x00


	//----- nvinfo : EIATTR_KPARAM_INFO
	.align		4
.L_251:
        /*0078*/ 	.byte	0x04, 0x17
        /*007a*/ 	.short	(.L_253 - .L_252)
.L_252:
        /*007c*/ 	.word	0x00000000
        /*0080*/ 	.short	0x0005
        /*0082*/ 	.short	0x0024
        /*0084*/ 	.byte	0x00, 0xf0, 0x11, 0x00


	//----- nvinfo : EIATTR_KPARAM_INFO
	.align		4
.L_253:
        /*0088*/ 	.byte	0x04, 0x17
        /*008a*/ 	.short	(.L_255 - .L_254)
.L_254:
        /*008c*/ 	.word	0x00000000
        /*0090*/ 	.short	0x0004
        /*0092*/ 	.short	0x0020
        /*0094*/ 	.byte	0x00, 0xf0, 0x11, 0x00


	//----- nvinfo : EIATTR_KPARAM_INFO
	.align		4
.L_255:
        /*0098*/ 	.byte	0x04, 0x17
        /*009a*/ 	.short	(.L_257 - .L_256)
.L_256:
        /*009c*/ 	.word	0x00000000
        /*00a0*/ 	.short	0x0003
        /*00a2*/ 	.short	0x0018
        /*00a4*/ 	.byte	0x00, 0xf0, 0x21, 0x00


	//----- nvinfo : EIATTR_KPARAM_INFO
	.align		4
.L_257:
        /*00a8*/ 	.byte	0x04, 0x17
        /*00aa*/ 	.short	(.L_259 - .L_258)
.L_258:
        /*00ac*/ 	.word	0x00000000
        /*00b0*/ 	.short	0x0002
        /*00b2*/ 	.short	0x0010
        /*00b4*/ 	.byte	0x00, 0xf0, 0x21, 0x00


	//----- nvinfo : EIATTR_KPARAM_INFO
	.align		4
.L_259:
        /*00b8*/ 	.byte	0x04, 0x17
        /*00ba*/ 	.short	(.L_261 - .L_260)
.L_260:
        /*00bc*/ 	.word	0x00000000
        /*00c0*/ 	.short	0x0001
        /*00c2*/ 	.short	0x0008
        /*00c4*/ 	.byte	0x00, 0xf0, 0x21, 0x00


	//----- nvinfo : EIATTR_KPARAM_INFO
	.align		4
.L_261:
        /*00c8*/ 	.byte	0x04, 0x17
        /*00ca*/ 	.short	(.L_263 - .L_262)
.L_262:
        /*00cc*/ 	.word	0x00000000
        /*00d0*/ 	.short	0x0000
        /*00d2*/ 	.short	0x0000
        /*00d4*/ 	.byte	0x00, 0xf0, 0x21, 0x00


	//----- nvinfo : EIATTR_SPARSE_MMA_MASK
	.align		4
.L_263:
        /*00d8*/ 	.byte	0x03, 0x50
        /*00da*/ 	.short	0x0000


	//----- nvinfo : EIATTR_MAXREG_COUNT
	.align		4
        /*00dc*/ 	.byte	0x03, 0x1b
        /*00de*/ 	.short	0x00ff


	//----- nvinfo : EIATTR_MERCURY_ISA_VERSION
	.align		4
        /*00e0*/ 	.byte	0x03, 0x5f
        /*00e2*/ 	.short	0x0101


	//----- nvinfo : EIATTR_VRC_CTA_INIT_COUNT
	.align		4
        /*00e4*/ 	.byte	0x02, 0x4a
	.zero		1
	.zero		1


	//----- nvinfo : EIATTR_EXIT_INSTR_OFFSETS
	.align		4
        /*00e8*/ 	.byte	0x04, 0x1c
        /*00ea*/ 	.short	(.L_265 - .L_264)


	//   ....[0]....
.L_264:
        /*00ec*/ 	.word	0x00000070


	//   ....[1]....
        /*00f0*/ 	.word	0x00000980


	//----- nvinfo : EIATTR_CRS_STACK_SIZE
	.align		4
.L_265:
        /*00f4*/ 	.byte	0x04, 0x1e
        /*00f6*/ 	.short	(.L_267 - .L_266)
.L_266:
        /*00f8*/ 	.word	0x00000000


	//----- nvinfo : EIATTR_CBANK_PARAM_SIZE
	.align		4
.L_267:
        /*00fc*/ 	.byte	0x03, 0x19
        /*00fe*/ 	.short	0x0044


	//----- nvinfo : EIATTR_PARAM_CBANK
	.align		4
        /*0100*/ 	.byte	0x04, 0x0a
        /*0102*/ 	.short	(.L_269 - .L_268)
	.align		4
.L_268:
        /*0104*/ 	.word	index@(.nv.constant0.bpf_propagate_weight)
        /*0108*/ 	.short	0x0380
        /*010a*/ 	.short	0x0044


	//----- nvinfo : EIATTR_SW_WAR
	.align		4
.L_269:
        /*010c*/ 	.byte	0x04, 0x36
        /*010e*/ 	.short	(.L_271 - .L_270)
.L_270:
        /*0110*/ 	.word	0x00000000
.L_271:


//--------------------- .nv.info.bpf_init_particles --------------------------
	.section	.nv.info.bpf_init_particles,"",@"SHT_CUDA_INFO"
	.sectionflags	@""
	.align	4


	//----- nvinfo : EIATTR_CUDA_API_VERSION
	.align		4
        /*0000*/ 	.byte	0x04, 0x37
        /*0002*/ 	.short	(.L_273 - .L_272)
.L_272:
        /*0004*/ 	.word	0x00000083


	//----- nvinfo : EIATTR_KPARAM_INFO
	.align		4
.L_273:
        /*0008*/ 	.byte	0x04, 0x17
        /*000a*/ 	.short	(.L_275 - .L_274)
.L_274:
        /*000c*/ 	.word	0x00000000
        /*0010*/ 	.short	0x0004
        /*0012*/ 	.short	0x0018
        /*0014*/ 	.byte	0x00, 0xf0, 0x11, 0x00


	//----- nvinfo : EIATTR_KPARAM_INFO
	.align		4
.L_275:
        /*0018*/ 	.byte	0x04, 0x17
        /*001a*/ 	.short	(.L_277 - .L_276)
.L_276:
        /*001c*/ 	.word	0x00000000
        /*0020*/ 	.short	0x0003
        /*0022*/ 	.short	0x0014
        /*0024*/ 	.byte	0x00, 0xf0, 0x11, 0x00


	//----- nvinfo : EIATTR_KPARAM_INFO
	.align		4
.L_277:
        /*0028*/ 	.byte	0x04, 0x17
        /*002a*/ 	.short	(.L_279 - .L_278)
.L_278:
        /*002c*/ 	.word	0x00000000
        /*0030*/ 	.short	0x0002
        /*0032*/ 	.short	0x0010
        /*0034*/ 	.byte	0x00, 0xf0, 0x11, 0x00


	//----- nvinfo : EIATTR_KPARAM_INFO
	.align		4
.L_279:
        /*0038*/ 	.byte	0x04, 0x17
        /*003a*/ 	.short	(.L_281 - .L_280)
.L_280:
        /*003c*/ 	.word	0x00000000
        /*0040*/ 	.short	0x0001
        /*0042*/ 	.short	0x0008
        /*0044*/ 	.byte	0x00, 0xf0, 0x21, 0x00


	//----- nvinfo : EIATTR_KPARAM_INFO
	.align		4
.L_281:
        /*0048*/ 	.byte	0x04, 0x17
        /*004a*/ 	.short	(.L_283 - .L_282)
.L_282:
        /*004c*/ 	.word	0x00000000
        /*0050*/ 	.short	0x0000
        /*0052*/ 	.short	0x0000
        /*0054*/ 	.byte	0x00, 0xf0, 0x21, 0x00


	//----- nvinfo : EIATTR_SPARSE_MMA_MASK
	.align		4
.L_283:
        /*0058*/ 	.byte	0x03, 0x50
        /*005a*/ 	.short	0x0000


	//----- nvinfo : EIATTR_MAXREG_COUNT
	.align		4
        /*005c*/ 	.byte	0x03, 0x1b
        /*005e*/ 	.short	0x00ff


	//----- nvinfo : EIATTR_MERCURY_ISA_VERSION
	.align		4
        /*0060*/ 	.byte	0x03, 0x5f
        /*0062*/ 	.short	0x0101


	//----- nvinfo : EIATTR_VRC_CTA_INIT_COUNT
	.align		4
        /*0064*/ 	.byte	0x02, 0x4a
	.zero		1
	.zero		1


	//----- nvinfo : EIATTR_EXIT_INSTR_OFFSETS
	.align		4
        /*0068*/ 	.byte	0x04, 0x1c
        /*006a*/ 	.short	(.L_285 - .L_284)


	//   ....[0]....
.L_284:
        /*006c*/ 	.word	0x00000070


	//   ....[1]....
        /*0070*/ 	.word	0x000005d0


	//----- nvinfo : EIATTR_CRS_STACK_SIZE
	.align		4
.L_285:
        /*0074*/ 	.byte	0x04, 0x1e
        /*0076*/ 	.short	(.L_287 - .L_286)
.L_286:
        /*0078*/ 	.word	0x00000000


	//----- nvinfo : EIATTR_CBANK_PARAM_SIZE
	.align		4
.L_287:
        /*007c*/ 	.byte	0x03, 0x19
        /*007e*/ 	.short	0x001c


	//----- nvinfo : EIATTR_PARAM_CBANK
	.align		4
        /*0080*/ 	.byte	0x04, 0x0a
        /*0082*/ 	.short	(.L_289 - .L_288)
	.align		4
.L_288:
        /*0084*/ 	.word	index@(.nv.constant0.bpf_init_particles)
        /*0088*/ 	.short	0x0380
        /*008a*/ 	.short	0x001c


	//----- nvinfo : EIATTR_SW_WAR
	.align		4
.L_289:
        /*008c*/ 	.byte	0x04, 0x36
        /*008e*/ 	.short	(.L_291 - .L_290)
.L_290:
        /*0090*/ 	.word	0x00000000
.L_291:


//--------------------- .nv.info.bpf_init_rng     --------------------------
	.section	.nv.info.bpf_init_rng,"",@"SHT_CUDA_INFO"
	.sectionflags	@""
	.align	4


	//----- nvinfo : EIATTR_CUDA_API_VERSION
	.align		4
        /*0000*/ 	.byte	0x04, 0x37
        /*0002*/ 	.short	(.L_293 - .L_292)
.L_292:
        /*0004*/ 	.word	0x00000083


	//----- nvinfo : EIATTR_KPARAM_INFO
	.align		4
.L_293:
        /*0008*/ 	.byte	0x04, 0x17
        /*000a*/ 	.short	(.L_295 - .L_294)
.L_294:
        /*000c*/ 	.word	0x00000000
        /*0010*/ 	.short	0x0002
        /*0012*/ 	.short	0x0010
        /*0014*/ 	.byte	0x00, 0xf0, 0x11, 0x00


	//----- nvinfo : EIATTR_KPARAM_INFO
	.align		4
.L_295:
        /*0018*/ 	.byte	0x04, 0x17
        /*001a*/ 	.short	(.L_297 - .L_296)
.L_296:
        /*001c*/ 	.word	0x00000000
        /*0020*/ 	.short	0x0001
        /*0022*/ 	.short	0x0008
        /*0024*/ 	.byte	0x00, 0xf0, 0x21, 0x00


	//----- nvinfo : EIATTR_KPARAM_INFO
	.align		4
.L_297:
        /*0028*/ 	.byte	0x04, 0x17
        /*002a*/ 	.short	(.L_299 - .L_298)
.L_298:
        /*002c*/ 	.word	0x00000000
        /*0030*/ 	.short	0x0000
        /*0032*/ 	.short	0x0000
        /*0034*/ 	.byte	0x00, 0xf0, 0x21, 0x00


	//----- nvinfo : EIATTR_SPARSE_MMA_MASK
	.align		4
.L_299:
        /*0038*/ 	.byte	0x03, 0x50
        /*003a*/ 	.short	0x0000


	//----- nvinfo : EIATTR_MAXREG_COUNT
	.align		4
        /*003c*/ 	.byte	0x03, 0x1b
        /*003e*/ 	.short	0x00ff


	//----- nvinfo : EIATTR_MERCURY_ISA_VERSION
	.align		4
        /*0040*/ 	.byte	0x03, 0x5f
        /*0042*/ 	.short	0x0101


	//----- nvinfo : EIATTR_VRC_CTA_INIT_COUNT
	.align		4
        /*0044*/ 	.byte	0x02, 0x4a
	.zero		1
	.zero		1


	//----- nvinfo : EIATTR_EXIT_INSTR_OFFSETS
	.align		4
        /*0048*/ 	.byte	0x04, 0x1c
        /*004a*/ 	.short	(.L_301 - .L_300)


	//   ....[0]....
.L_300:
        /*004c*/ 	.word	0x00000070


	//   ....[1]....
        /*0050*/ 	.word	0x00000190


	//----- nvinfo : EIATTR_CBANK_PARAM_SIZE
	.align		4
.L_301:
        /*0054*/ 	.byte	0x03, 0x19
        /*0056*/ 	.short	0x0014


	//----- nvinfo : EIATTR_PARAM_CBANK
	.align		4
        /*0058*/ 	.byte	0x04, 0x0a
        /*005a*/ 	.short	(.L_303 - .L_302)
	.align		4
.L_302:
        /*005c*/ 	.word	index@(.nv.constant0.bpf_init_rng)
        /*0060*/ 	.short	0x0380
        /*0062*/ 	.short	0x0014


	//----- nvinfo : EIATTR_SW_WAR
	.align		4
.L_303:
        /*0064*/ 	.byte	0x04, 0x36
        /*0066*/ 	.short	(.L_305 - .L_304)
.L_304:
        /*0068*/ 	.word	0x00000000
.L_305:


//--------------------- .nv.callgraph             --------------------------
	.section	.nv.callgraph,"",@"SHT_CUDA_CALLGRAPH"
	.align	4
	.sectionentsize	8
	.align		4
        /*0000*/ 	.word	0x00000000
	.align		4
        /*0004*/ 	.word	0xffffffff
	.align		4
        /*0008*/ 	.word	0x00000000
	.align		4
        /*000c*/ 	.word	0xfffffffe
	.align		4
        /*0010*/ 	.word	0x00000000
	.align		4
        /*0014*/ 	.word	0xfffffffd
	.align		4
        /*0018*/ 	.word	0x00000000
	.align		4
        /*001c*/ 	.word	0xfffffffc


//--------------------- .text.bpf_silverman_jitter --------------------------
	.section	.text.bpf_silverman_jitter,"ax",@progbits
	.align	128
        .global         bpf_silverman_jitter
        .type           bpf_silverman_jitter,@function
        .size           bpf_silverman_jitter,(.L_x_33 - bpf_silverman_jitter)
        .other          bpf_silverman_jitter,@"STO_CUDA_ENTRY STV_DEFAULT"
bpf_silverman_jitter:
.text.bpf_silverman_jitter:
[----:B------:R-:W-:Y:S01]  /*0000*/  LDC R1, c[0x0][0x37c] ;  /* 0x0000df00ff017b82 */ /* 0x000fe20000000800 */
[----:B------:R-:W0:Y:S07]  /*0010*/  S2R R7, SR_TID.X ;  /* 0x0000000000077919 */ /* 0x000e2e0000002100 */
[----:B------:R-:W0:Y:S01]  /*0020*/  S2UR UR4, SR_CTAID.X ;  /* 0x00000000000479c3 */ /* 0x000e220000002500 */
[----:B------:R-:W1:Y:S07]  /*0030*/  LDCU UR5, c[0x0][0x394] ;  /* 0x00007280ff0577ac */ /* 0x000e6e0008000800 */
[----:B------:R-:W0:Y:S02]  /*0040*/  LDC R0, c[0x0][0x360] ;  /* 0x0000d800ff007b82 */ /* 0x000e240000000800 */
[----:B0-----:R-:W-:-:S05]  /*0050*/  IMAD R7, R0, UR4, R7 ;  /* 0x0000000400077c24 */ /* 0x001fca000f8e0207 */
[----:B-1----:R-:W-:-:S13]  /*0060*/  ISETP.GE.U32.AND P0, PT, R7, UR5, PT ;  /* 0x0000000507007c0c */ /* 0x002fda000bf06070 */
[----:B------:R-:W-:Y:S05]  /*0070*/  @P0 EXIT ;  /* 0x000000000000094d */ /* 0x000fea0003800000 */
[----:B------:R-:W0:Y:S01]  /*0080*/  LDC.64 R4, c[0x0][0x388] ;  /* 0x0000e200ff047b82 */ /* 0x000e220000000a00 */
[----:B------:R-:W1:Y:S01]  /*0090*/  LDCU.64 UR6, c[0x0][0x358] ;  /* 0x00006b00ff0677ac */ /* 0x000e620008000a00 */
[----:B------:R-:W2:Y:S06]  /*00a0*/  LDCU UR4, c[0x0][0x398] ;  /* 0x00007300ff0477ac */ /* 0x000eac0008000800 */
[----:B------:R-:W3:Y:S01]  /*00b0*/  LDC.64 R2, c[0x0][0x380] ;  /* 0x0000e000ff027b82 */ /* 0x000ee20000000a00 */
[----:B------:R-:W4:Y:S01]  /*00c0*/  LDCU UR8, c[0x0][0x390] ;  /* 0x00007200ff0877ac */ /* 0x000f220008000800 */
[----:B0-----:R-:W-:-:S06]  /*00d0*/  IMAD.WIDE.U32 R4, R7, 0x4, R4 ;  /* 0x0000000407047825 */ /* 0x001fcc00078e0004 */
[----:B-1----:R-:W4:Y:S01]  /*00e0*/  LDG.E R5, desc[UR6][R4.64] ;  /* 0x0000000604057981 */ /* 0x002f22000c1e1900 */
[----:B---3--:R-:W-:-:S05]  /*00f0*/  IMAD.WIDE.U32 R2, R7, 0x4, R2 ;  /* 0x0000000407027825 */ /* 0x008fca00078e0002 */
[----:B------:R-:W4:Y:S01]  /*0100*/  LDG.E R0, desc[UR6][R2.64] ;  /* 0x0000000602007981 */ /* 0x000f22000c1e1900 */
[----:B--2---:R-:W-:Y:S01]  /*0110*/  UFADD UR5, UR4, -8 ;  /* 0xc100000004057454 */ /* 0x004fe20008000000 */
[----:B------:R-:W-:Y:S01]  /*0120*/  UFADD UR4, UR4, 8 ;  /* 0x4100000004047454 */ /* 0x000fe20008000000 */
[----:B----4-:R-:W-:-:S05]  /*0130*/  FFMA R0, R5, UR8, R0 ;  /* 0x0000000805007c23 */ /* 0x010fca0008000000 */
[----:B------:R-:W-:-:S05]  /*0140*/  FMNMX R0, R0, UR5, !PT ;  /* 0x0000000500007c09 */ /* 0x000fca000f800000 */
[----:B------:R-:W-:-:S05]  /*0150*/  FMNMX R7, R0, UR4, PT ;  /* 0x0000000400077c09 */ /* 0x000fca000b800000 */
[----:B------:R-:W-:Y:S01]  /*0160*/  STG.E desc[UR6][R2.64], R7 ;  /* 0x0000000702007986 */ /* 0x000fe2000c101906 */
[----:B------:R-:W-:Y:S05]  /*0170*/  EXIT ;  /* 0x000000000000794d */ /* 0x000fea0003800000 */
.L_x_0:
[----:B------:R-:W-:-:S00]  /*0180*/  BRA `(.L_x_0) ;  /* 0xfffffffc00fc7947 */ /* 0x000fc0000383ffff */
[----:B------:R-:W-:-:S00]  /*0190*/  NOP ;  /* 0x0000000000007918 */ /* 0x000fc00000000000 */
        /* <DEDUP_REMOVED lines=14> */
.L_x_33:


//--------------------- .text.bpf_gen_noise       --------------------------
	.section	.text.bpf_gen_noise,"ax",@progbits
	.align	128
        .global         bpf_gen_noise
        .type           bpf_gen_noise,@function
        .size           bpf_gen_noise,(.L_x_34 - bpf_gen_noise)
        .other          bpf_gen_noise,@"STO_CUDA_ENTRY STV_DEFAULT"
bpf_gen_noise:
.text.bpf_gen_noise:
        /* <DEDUP_REMOVED lines=10> */
[----:B0-----:R-:W-:-:S05]  /*00a0*/  IMAD.WIDE.U32 R2, R0, 0x10, R2 ;  /* 0x0000001000027825 */ /* 0x001fca00078e0002 */
[----:B-1----:R-:W2:Y:S04]  /*00b0*/  LDG.E.64 R6, desc[UR4][R2.64] ;  /* 0x0000000402067981 */ /* 0x002ea8000c1e1b00 */
[----:B------:R-:W3:Y:S01]  /*00c0*/  LDG.E.64 R4, desc[UR4][R2.64+0x8] ;  /* 0x0000080402047981 */ /* 0x000ee2000c1e1b00 */
[----:B------:R-:W-:Y:S01]  /*00d0*/  BSSY.RECONVERGENT B0, `(.L_x_1) ;  /* 0x0000048000007945 */ /* 0x000fe20003800200 */
[C-C-:B--2---:R-:W-:Y:S02]  /*00e0*/  SHF.R.U64 R9, R6.reuse, 0x12, R7.reuse ;  /* 0x0000001206097819 */ /* 0x144fe40000001207 */
[--C-:B------:R-:W-:Y:S02]  /*00f0*/  SHF.R.U32.HI R11, RZ, 0x12, R7.reuse ;  /* 0x00000012ff0b7819 */ /* 0x100fe40000011607 */
[----:B------:R-:W-:Y:S01]  /*0100*/  SHF.R.U32.HI R8, RZ, 0x1b, R7 ;  /* 0x0000001bff087819 */ /* 0x000fe20000011607 */
[----:B---3--:R-:W-:Y:S01]  /*0110*/  IMAD.WIDE.U32 R4, R6, 0x4c957f2d, R4 ;  /* 0x4c957f2d06047825 */ /* 0x008fe200078e0004 */
[----:B------:R-:W-:-:S02]  /*0120*/  LOP3.LUT R9, R9, R6, RZ, 0x3c, !PT ;  /* 0x0000000609097212 */ /* 0x000fc400078e3cff */
[----:B------:R-:W-:Y:S01]  /*0130*/  LOP3.LUT R10, R11, R7, RZ, 0x3c, !PT ;  /* 0x000000070b0a7212 */ /* 0x000fe200078e3cff */
[----:B------:R-:W-:Y:S01]  /*0140*/  IMAD R7, R7, 0x4c957f2d, RZ ;  /* 0x4c957f2d07077824 */ /* 0x000fe200078e02ff */
[----:B------:R-:W-:Y:S02]  /*0150*/  IADD R12, -R8, RZ ;  /* 0x000000ff080c7235 */ /* 0x000fe400078e0100 */
[----:B------:R-:W-:Y:S01]  /*0160*/  SHF.R.U64 R9, R9, 0x1b, R10 ;  /* 0x0000001b09097819 */ /* 0x000fe2000000120a */
[----:B------:R-:W-:-:S03]  /*0170*/  IMAD R7, R6, 0x5851f42d, R7 ;  /* 0x5851f42d06077824 */ /* 0x000fc600078e0207 */
[----:B------:R-:W-:Y:S02]  /*0180*/  SHF.R.U32.HI R8, RZ, R8, R9 ;  /* 0x00000008ff087219 */ /* 0x000fe40000011609 */
[----:B------:R-:W-:Y:S01]  /*0190*/  SHF.L.W.U32 R9, R9, R12, RZ ;  /* 0x0000000c09097219 */ /* 0x000fe20000000eff */
[----:B------:R-:W-:-:S03]  /*01a0*/  IADD R7, R5, R7 ;  /* 0x0000000705077235 */ /* 0x000fc600078e0000 */
[----:B------:R-:W-:-:S04]  /*01b0*/  LOP3.LUT R8, R8, R9, RZ, 0xfc, !PT ;  /* 0x0000000908087212 */ /* 0x000fc800078efcff */
[----:B------:R-:W-:-:S04]  /*01c0*/  SHF.R.U32.HI R8, RZ, 0x9, R8 ;  /* 0x00000009ff087819 */ /* 0x000fc80000011608 */
[----:B------:R-:W-:-:S05]  /*01d0*/  I2FP.F32.U32 R8, R8 ;  /* 0x0000000800087245 */ /* 0x000fca0000201000 */
[----:B------:R-:W-:-:S05]  /*01e0*/  FMUL R8, R8, 1.1920928955078125e-07 ;  /* 0x3400000008087820 */ /* 0x000fca0000400000 */
[----:B------:R-:W-:-:S05]  /*01f0*/  FMNMX R8, R8, 9.9999999747524270788e-07, !PT ;  /* 0x358637bd08087809 */ /* 0x000fca0007800000 */
[----:B------:R-:W-:-:S05]  /*0200*/  FMNMX R8, R8, 0.99993598461151123047, PT ;  /* 0x3f7ffbce08087809 */ /* 0x000fca0003800000 */
[----:B------:R-:W-:-:S05]  /*0210*/  FADD R9, R8, -0.5 ;  /* 0xbf00000008097421 */ /* 0x000fca0000000000 */
[----:B------:R-:W-:-:S13]  /*0220*/  FSETP.GEU.AND P0, PT, |R9|, 0.4757499992847442627, PT ;  /* 0x3ef395810900780b */ /* 0x000fda0003f0e200 */
[----:B------:R-:W-:Y:S05]  /*0230*/  @P0 BRA `(.L_x_2) ;  /* 0x0000000000500947 */ /* 0x000fea0003800000 */
[----:B------:R-:W-:Y:S02]  /*0240*/  HFMA2 R11, -RZ, RZ, 3.173828125, -1926 ;  /* 0x4259e786ff0b7431 */ /* 0x000fe400000001ff */
[----:B------:R-:W-:-:S04]  /*0250*/  FMUL R8, R9, R9 ;  /* 0x0000000909087220 */ /* 0x000fc80000400000 */
[----:B------:R-:W-:-:S04]  /*0260*/  FFMA R11, R8, -R11, 161.5858306884765625 ;  /* 0x432195f9080b7423 */ /* 0x000fc8000000080b */
[----:B------:R-:W-:-:S04]  /*0270*/  FFMA R11, R8, R11, -155.698974609375 ;  /* 0xc31bb2f0080b7423 */ /* 0x000fc8000000000b */
[----:B------:R-:W-:-:S04]  /*0280*/  FFMA R11, R8, R11, 66.8013153076171875 ;  /* 0x42859a46080b7423 */ /* 0x000fc8000000000b */
[----:B------:R-:W-:-:S04]  /*0290*/  FFMA R11, R8, R11, -13.280681610107421875 ;  /* 0xc1547dac080b7423 */ /* 0x000fc8000000000b */
[----:B------:R-:W-:Y:S01]  /*02a0*/  FFMA R10, R8, R11, 1 ;  /* 0x3f800000080a7423 */ /* 0x000fe2000000000b */
[----:B------:R-:W-:-:S04]  /*02b0*/  MOV R11, 0x421ec98e ;  /* 0x421ec98e000b7802 */ /* 0x000fc80000000f00 */
[----:B------:R-:W-:Y:S01]  /*02c0*/  FSETP.GEU.AND P0, PT, |R10|, 1.175494350822287508e-38, PT ;  /* 0x008000000a00780b */ /* 0x000fe20003f0e200 */
[----:B------:R-:W-:-:S04]  /*02d0*/  FFMA R11, R8, -R11, 220.94610595703125 ;  /* 0x435cf234080b7423 */ /* 0x000fc8000000080b */
[----:B------:R-:W-:-:S04]  /*02e0*/  FFMA R11, R8, R11, -275.928497314453125 ;  /* 0xc389f6d9080b7423 */ /* 0x000fc8000000000b */
[----:B------:R-:W-:-:S04]  /*02f0*/  FFMA R11, R8, R11, 138.357757568359375 ;  /* 0x430a5b96080b7423 */ /* 0x000fc8000000000b */
[----:B------:R-:W-:Y:S01]  /*0300*/  @!P0 FMUL R10, R10, 16777216 ;  /* 0x4b8000000a0a8820 */ /* 0x000fe20000400000 */
[----:B------:R-:W-:-:S03]  /*0310*/  FFMA R11, R8, R11, -30.664798736572265625 ;  /* 0xc1f55182080b7423 */ /* 0x000fc6000000000b */
[----:B------:R-:W0:Y:S01]  /*0320*/  MUFU.RCP R13, R10 ;  /* 0x0000000a000d7308 */ /* 0x000e220000001000 */
[----:B------:R-:W-:-:S04]  /*0330*/  FFMA R8, R8, R11, 2.5066282749176025391 ;  /* 0x40206c9908087423 */ /* 0x000fc8000000000b */
[----:B------:R-:W-:-:S04]  /*0340*/  FMUL R8, R9, R8 ;  /* 0x0000000809087220 */ /* 0x000fc80000400000 */
[----:B------:R-:W-:-:S04]  /*0350*/  @!P0 FMUL R8, R8, 16777216 ;  /* 0x4b80000008088820 */ /* 0x000fc80000400000 */
[----:B0-----:R-:W-:Y:S01]  /*0360*/  FMUL R13, R13, R8 ;  /* 0x000000080d0d7220 */ /* 0x001fe20000400000 */
[----:B------:R-:W-:Y:S06]  /*0370*/  BRA `(.L_x_3) ;  /* 0x0000000000747947 */ /* 0x000fec0003800000 */
.L_x_2:
[----:B------:R-:W-:Y:S01]  /*0380*/  FSETP.GEU.AND P0, PT, R8, 0.5, PT ;  /* 0x3f0000000800780b */ /* 0x000fe20003f0e000 */
[----:B------:R-:W-:-:S12]  /*0390*/  HFMA2 R11, -RZ, RZ, 0.99951171875, 0.00165081024169921875 ;  /* 0x3bff16c3ff0b7431 */ /* 0x000fd800000001ff */
[----:B------:R-:W-:-:S05]  /*03a0*/  @P0 FADD R8, -R8, 1 ;  /* 0x3f80000008080421 */ /* 0x000fca0000000100 */
[----:B------:R-:W-:-:S13]  /*03b0*/  FSETP.GEU.AND P1, PT, |R8|, 1.175494350822287508e-38, PT ;  /* 0x008000000800780b */ /* 0x000fda0003f2e200 */
[----:B------:R-:W-:-:S04]  /*03c0*/  @!P1 FMUL R8, R8, 16777216 ;  /* 0x4b80000008089820 */ /* 0x000fc80000400000 */
[----:B------:R-:W0:Y:S02]  /*03d0*/  MUFU.LG2 R9, R8 ;  /* 0x0000000800097308 */ /* 0x000e240000000c00 */
[----:B0-----:R-:W-:-:S04]  /*03e0*/  @!P1 FADD R9, R9, -24 ;  /* 0xc1c0000009099421 */ /* 0x001fc80000000000 */
[----:B------:R-:W-:-:S04]  /*03f0*/  FMUL R9, R9, 0.69314718246459960938 ;  /* 0x3f31721809097820 */ /* 0x000fc80000400000 */
[----:B------:R-:W-:-:S05]  /*0400*/  FMUL R9, R9, -2 ;  /* 0xc000000009097820 */ /* 0x000fca0000400000 */
[----:B------:R-:W-:-:S13]  /*0410*/  FSETP.GEU.AND P1, PT, |R9|, 1.175494350822287508e-38, PT ;  /* 0x008000000900780b */ /* 0x000fda0003f2e200 */
[----:B------:R-:W-:-:S04]  /*0420*/  @!P1 FMUL R9, R9, 16777216 ;  /* 0x4b80000009099820 */ /* 0x000fc80000400000 */
[----:B------:R-:W0:Y:S02]  /*0430*/  MUFU.SQRT R10, R9 ;  /* 0x00000009000a7308 */ /* 0x000e240000002000 */
[----:B0-----:R-:W-:-:S04]  /*0440*/  @!P1 FMUL R10, R10, 0.000244140625 ;  /* 0x398000000a0a9820 */ /* 0x001fc80000400000 */
[----:B------:R-:W-:-:S04]  /*0450*/  FFMA R11, R10, R11, 0.32246711850166320801 ;  /* 0x3ea51a690a0b7423 */ /* 0x000fc8000000000b */
[----:B------:R-:W-:-:S04]  /*0460*/  FFMA R11, R10, R11, 2.4451341629028320312 ;  /* 0x401c7d140a0b7423 */ /* 0x000fc8000000000b */
[----:B------:R-:W-:-:S04]  /*0470*/  FFMA R11, R10, R11, 3.7544085979461669922 ;  /* 0x4070483b0a0b7423 */ /* 0x000fc8000000000b */
[----:B------:R-:W-:Y:S01]  /*0480*/  FFMA R8, R10, R11, 1 ;  /* 0x3f8000000a087423 */ /* 0x000fe2000000000b */
[----:B------:R-:W-:-:S04]  /*0490*/  MOV R11, 0x3bff186d ;  /* 0x3bff186d000b7802 */ /* 0x000fc80000000f00 */
[----:B------:R-:W-:Y:S01]  /*04a0*/  FSETP.GEU.AND P1, PT, |R8|, 1.175494350822287508e-38, PT ;  /* 0x008000000800780b */ /* 0x000fe20003f2e200 */
[----:B------:R-:W-:-:S04]  /*04b0*/  FFMA R11, R10, -R11, -0.32239645719528198242 ;  /* 0xbea511260a0b7423 */ /* 0x000fc8000000080b */
[----:B------:R-:W-:-:S04]  /*04c0*/  FFMA R11, R10, R11, -2.4007582664489746094 ;  /* 0xc019a6060a0b7423 */ /* 0x000fc8000000000b */
[----:B------:R-:W-:-:S04]  /*04d0*/  FFMA R11, R10, R11, -2.5497324466705322266 ;  /* 0xc0232ed10a0b7423 */ /* 0x000fc8000000000b */
[----:B------:R-:W-:Y:S01]  /*04e0*/  @!P1 FMUL R8, R8, 16777216 ;  /* 0x4b80000008089820 */ /* 0x000fe20000400000 */
[----:B------:R-:W-:-:S03]  /*04f0*/  FFMA R11, R10, R11, 4.374664306640625 ;  /* 0x408bfd400a0b7423 */ /* 0x000fc6000000000b */
[----:B------:R-:W0:Y:S01]  /*0500*/  MUFU.RCP R9, R8 ;  /* 0x0000000800097308 */ /* 0x000e220000001000 */
[----:B------:R-:W-:-:S04]  /*0510*/  FFMA R10, R10, R11, 2.9381639957427978516 ;  /* 0x403c0ae10a0a7423 */ /* 0x000fc8000000000b */
[----:B------:R-:W-:-:S04]  /*0520*/  @!P1 FMUL R10, R10, 16777216 ;  /* 0x4b8000000a0a9820 */ /* 0x000fc80000400000 */
[----:B0-----:R-:W-:-:S05]  /*0530*/  FMUL R9, R9, R10 ;  /* 0x0000000a09097220 */ /* 0x001fca0000400000 */
[----:B------:R-:W-:-:S07]  /*0540*/  FSEL R13, -R9, R9, P0 ;  /* 0x00000009090d7208 */ /* 0x000fce0000000100 */
.L_x_3:
[----:B------:R-:W-:Y:S05]  /*0550*/  BSYNC.RECONVERGENT B0 ;  /* 0x0000000000007941 */ /* 0x000fea0003800200 */
.L_x_1:
[----:B------:R-:W0:Y:S01]  /*0560*/  LDC.64 R8, c[0x0][0x380] ;  /* 0x0000e000ff087b82 */ /* 0x000e220000000a00 */
[----:B------:R-:W-:Y:S01]  /*0570*/  MOV R6, R4 ;  /* 0x0000000400067202 */ /* 0x000fe20000000f00 */
[----:B0-----:R-:W-:-:S05]  /*0580*/  IMAD.WIDE.U32 R8, R0, 0x4, R8 ;  /* 0x0000000400087825 */ /* 0x001fca00078e0008 */
[----:B------:R-:W-:Y:S04]  /*0590*/  STG.E desc[UR4][R8.64], R13 ;  /* 0x0000000d08007986 */ /* 0x000fe8000c101904 */
[----:B------:R-:W-:Y:S01]  /*05a0*/  STG.E.64 desc[UR4][R2.64], R6 ;  /* 0x0000000602007986 */ /* 0x000fe2000c101b04 */
[----:B------:R-:W-:Y:S05]  /*05b0*/  EXIT ;  /* 0x000000000000794d */ /* 0x000fea0003800000 */
.L_x_4:
        /* <DEDUP_REMOVED lines=12> */
.L_x_34:


//--------------------- .text.bpf_compute_var     --------------------------
	.section	.text.bpf_compute_var,"ax",@progbits
	.align	128
        .global         bpf_compute_var
        .type           bpf_compute_var,@function
        .size           bpf_compute_var,(.L_x_35 - bpf_compute_var)
        .other          bpf_compute_var,@"STO_CUDA_ENTRY STV_DEFAULT"
bpf_compute_var:
.text.bpf_compute_var:
[----:B------:R-:W-:Y:S01]  /*0000*/  LDC R1, c[0x0][0x37c] ;  /* 0x0000df00ff017b82 */ /* 0x000fe20000000800 */
[----:B------:R-:W0:Y:S07]  /*0010*/  S2R R7, SR_TID.X ;  /* 0x0000000000077919 */ /* 0x000e2e0000002100 */
[----:B------:R-:W0:Y:S01]  /*0020*/  S2UR UR4, SR_CTAID.X ;  /* 0x00000000000479c3 */ /* 0x000e220000002500 */
[----:B------:R-:W1:Y:S01]  /*0030*/  LDCU UR5, c[0x0][0x394] ;  /* 0x00007280ff0577ac */ /* 0x000e620008000800 */
[----:B------:R-:W2:Y:S06]  /*0040*/  LDCU.64 UR6, c[0x0][0x358] ;  /* 0x00006b00ff0677ac */ /* 0x000eac0008000a00 */
[----:B------:R-:W0:Y:S02]  /*0050*/  LDC R6, c[0x0][0x360] ;  /* 0x0000d800ff067b82 */ /* 0x000e240000000800 */
[----:B0-----:R-:W-:-:S05]  /*0060*/  IMAD R5, R6, UR4, R7 ;  /* 0x0000000406057c24 */ /* 0x001fca000f8e0207 */
[----:B-1----:R-:W-:-:S13]  /*0070*/  ISETP.GE.U32.AND P1, PT, R5, UR5, PT ;  /* 0x0000000505007c0c */ /* 0x002fda000bf26070 */
[----:B------:R-:W0:Y:S02]  /*0080*/  @!P1 LDC.64 R2, c[0x0][0x380] ;  /* 0x0000e000ff029b82 */ /* 0x000e240000000a00 */
[----:B0-----:R-:W-:-:S06]  /*0090*/  @!P1 IMAD.WIDE.U32 R2, R5, 0x4, R2 ;  /* 0x0000000405029825 */ /* 0x001fcc00078e0002 */
[----:B------:R-:W0:Y:S01]  /*00a0*/  S2UR UR5, SR_CgaCtaId ;  /* 0x00000000000579c3 */ /* 0x000e220000008800 */
[----:B--2---:R-:W2:Y:S01]  /*00b0*/  @!P1 LDG.E R2, desc[UR6][R2.64] ;  /* 0x0000000602029981 */ /* 0x004ea2000c1e1900 */
[----:B------:R-:W-:Y:S01]  /*00c0*/  SHF.R.U32.HI R6, RZ, 0x1, R6 ;  /* 0x00000001ff067819 */ /* 0x000fe20000011606 */
[----:B------:R-:W-:-:S05]  /*00d0*/  UMOV UR4, 0x400 ;  /* 0x0000040000047882 */ /* 0x000fca0000000000 */
[----:B------:R-:W2:Y:S01]  /*00e0*/  @!P1 LDC R5, c[0x0][0x390] ;  /* 0x0000e400ff059b82 */ /* 0x000ea20000000800 */
[----:B------:R-:W-:Y:S01]  /*00f0*/  HFMA2 R0, -RZ, RZ, 0, 0 ;  /* 0x00000000ff007431 */ /* 0x000fe200000001ff */
[----:B------:R-:W-:Y:S01]  /*0100*/  ISETP.NE.U32.AND P0, PT, R6, RZ, PT ;  /* 0x000000ff0600720c */ /* 0x000fe20003f05070 */
[----:B0-----:R-:W-:Y:S01]  /*0110*/  ULEA UR4, UR5, UR4, 0x18 ;  /* 0x0000000405047291 */ /* 0x001fe2000f8ec0ff */
[----:B--2---:R-:W-:-:S05]  /*0120*/  @!P1 FADD R4, R2, -R5 ;  /* 0x8000000502049221 */ /* 0x004fca0000000000 */
[C---:B------:R-:W-:Y:S01]  /*0130*/  LEA R5, R7.reuse, UR4, 0x2 ;  /* 0x0000000407057c11 */ /* 0x040fe2000f8e10ff */
[----:B------:R-:W-:Y:S01]  /*0140*/  @!P1 FMUL R0, R4, R4 ;  /* 0x0000000404009220 */ /* 0x000fe20000400000 */
[----:B------:R-:W-:-:S04]  /*0150*/  ISETP.NE.U32.AND P1, PT, R7, RZ, PT ;  /* 0x000000ff0700720c */ /* 0x000fc80003f25070 */
[----:B------:R0:W-:Y:S01]  /*0160*/  STS [R5], R0 ;  /* 0x0000000005007388 */ /* 0x0001e20000000800 */
[----:B------:R-:W-:Y:S06]  /*0170*/  BAR.SYNC.DEFER_BLOCKING 0x0 ;  /* 0x0000000000007b1d */ /* 0x000fec0000010000 */
[----:B------:R-:W-:Y:S05]  /*0180*/  @!P0 BRA `(.L_x_5) ;  /* 0x00000000002c8947 */ /* 0x000fea0003800000 */
.L_x_6:
[----:B------:R-:W-:-:S13]  /*0190*/  ISETP.GE.U32.AND P0, PT, R7, R6, PT ;  /* 0x000000060700720c */ /* 0x000fda0003f06070 */
[----:B0-----:R-:W-:Y:S01]  /*01a0*/  @!P0 IADD R0, R7, R6 ;  /* 0x0000000607008235 */ /* 0x001fe200078e0000 */
[----:B------:R-:W-:Y:S01]  /*01b0*/  @!P0 LDS R3, [R5] ;  /* 0x0000000005038984 */ /* 0x000fe20000000800 */
[----:B------:R-:W-:-:S03]  /*01c0*/  SHF.R.U32.HI R6, RZ, 0x1, R6 ;  /* 0x00000001ff067819 */ /* 0x000fc60000011606 */
[----:B------:R-:W-:-:S06]  /*01d0*/  @!P0 LEA R0, R0, UR4, 0x2 ;  /* 0x0000000400008c11 */ /* 0x000fcc000f8e10ff */
[----:B------:R-:W0:Y:S02]  /*01e0*/  @!P0 LDS R0, [R0] ;  /* 0x0000000000008984 */ /* 0x000e240000000800 */
[----:B01----:R-:W-:-:S05]  /*01f0*/  @!P0 FADD R2, R0, R3 ;  /* 0x0000000300028221 */ /* 0x003fca0000000000 */
[----:B------:R1:W-:Y:S01]  /*0200*/  @!P0 STS [R5], R2 ;  /* 0x0000000205008388 */ /* 0x0003e20000000800 */
[----:B------:R-:W-:Y:S01]  /*0210*/  BAR.SYNC.DEFER_BLOCKING 0x0 ;  /* 0x0000000000007b1d */ /* 0x000fe20000010000 */
[----:B------:R-:W-:-:S13]  /*0220*/  ISETP.NE.U32.AND P0, PT, R6, RZ, PT ;  /* 0x000000ff0600720c */ /* 0x000fda0003f05070 */
[----:B------:R-:W-:Y:S05]  /*0230*/  @P0 BRA `(.L_x_6) ;  /* 0xfffffffc00d40947 */ /* 0x000fea000383ffff */
.L_x_5:
[----:B------:R-:W-:Y:S05]  /*0240*/  @P1 EXIT ;  /* 0x000000000000194d */ /* 0x000fea0003800000 */
[----:B01----:R-:W0:Y:S01]  /*0250*/  LDS R5, [R5] ;  /* 0x0000000005057984 */ /* 0x003e220000000800 */
[----:B------:R-:W0:Y:S03]  /*0260*/  LDC.64 R2, c[0x0][0x388] ;  /* 0x0000e200ff027b82 */ /* 0x000e260000000a00 */
[----:B0-----:R-:W-:Y:S01]  /*0270*/  REDG.E.ADD.F32.FTZ.RN.STRONG.GPU desc[UR6][R2.64], R5 ;  /* 0x00000005020079a6 */ /* 0x001fe2000c12f306 */
[----:B------:R-:W-:Y:S05]  /*0280*/  EXIT ;  /* 0x000000000000794d */ /* 0x000fea0003800000 */
.L_x_7:
        /* <DEDUP_REMOVED lines=15> */
.L_x_35:


//--------------------- .text.bpf_resample        --------------------------
	.section	.text.bpf_resample,"ax",@progbits
	.align	128
        .global         bpf_resample
        .type           bpf_resample,@function
        .size           bpf_resample,(.L_x_36 - bpf_resample)
        .other          bpf_resample,@"STO_CUDA_ENTRY STV_DEFAULT"
bpf_resample:
.text.bpf_resample:
        /* <DEDUP_REMOVED lines=8> */
[----:B------:R-:W-:Y:S01]  /*0080*/  I2FP.F32.S32 R2, UR4 ;  /* 0x0000000400027c45 */ /* 0x000fe20008201400 */
[----:B------:R-:W0:Y:S01]  /*0090*/  LDCU UR5, c[0x0][0x398] ;  /* 0x00007300ff0577ac */ /* 0x000e220008000800 */
[----:B------:R-:W-:Y:S01]  /*00a0*/  I2FP.F32.U32 R0, R9 ;  /* 0x0000000900007245 */ /* 0x000fe20000201000 */
[----:B------:R-:W1:Y:S01]  /*00b0*/  LDC.64 R6, c[0x0][0x388] ;  /* 0x0000e200ff067b82 */ /* 0x000e620000000a00 */
[----:B------:R-:W-:Y:S01]  /*00c0*/  HFMA2 R11, -RZ, RZ, 0, 0 ;  /* 0x00000000ff0b7431 */ /* 0x000fe200000001ff */
[----:B------:R-:W-:Y:S01]  /*00d0*/  FSETP.GEU.AND P0, PT, |R2|, 1.175494350822287508e-38, PT ;  /* 0x008000000200780b */ /* 0x000fe20003f0e200 */
[----:B------:R-:W-:Y:S01]  /*00e0*/  UIADD3 UR4, UPT, UPT, UR4, -0x1, URZ ;  /* 0xffffffff04047890 */ /* 0x000fe2000fffe0ff */
[----:B------:R-:W2:Y:S03]  /*00f0*/  LDCU.64 UR6, c[0x0][0x358] ;  /* 0x00006b00ff0677ac */ /* 0x000ea60008000a00 */
[----:B------:R-:W-:-:S08]  /*0100*/  UISETP.GT.AND UP0, UPT, UR4, URZ, UPT ;  /* 0x000000ff0400728c */ /* 0x000fd0000bf04270 */
[----:B------:R-:W-:Y:S01]  /*0110*/  @!P0 FMUL R2, R2, 16777216 ;  /* 0x4b80000002028820 */ /* 0x000fe20000400000 */
[----:B------:R-:W-:-:S03]  /*0120*/  @!P0 FMUL R0, R0, 16777216 ;  /* 0x4b80000000008820 */ /* 0x000fc60000400000 */
[----:B------:R-:W0:Y:S02]  /*0130*/  MUFU.RCP R3, R2 ;  /* 0x0000000200037308 */ /* 0x000e240000001000 */
[----:B0-----:R-:W-:-:S05]  /*0140*/  FFMA R0, R3, R0, UR5 ;  /* 0x0000000503007e23 */ /* 0x001fca0008000000 */
[----:B------:R-:W-:-:S13]  /*0150*/  FSETP.GE.AND P0, PT, R0, 1, PT ;  /* 0x3f8000000000780b */ /* 0x000fda0003f06000 */
[----:B------:R-:W-:Y:S01]  /*0160*/  @P0 FADD R0, R0, -1 ;  /* 0xbf80000000000421 */ /* 0x000fe20000000000 */
[----:B------:R-:W-:Y:S06]  /*0170*/  BRA.U !UP0, `(.L_x_8) ;  /* 0x00000001083c7547 */ /* 0x000fec000b800000 */
[----:B------:R-:W0:Y:S01]  /*0180*/  LDC.64 R4, c[0x0][0x390] ;  /* 0x0000e400ff047b82 */ /* 0x000e220000000a00 */
[----:B------:R-:W-:Y:S01]  /*0190*/  BSSY.RECONVERGENT B0, `(.L_x_8) ;  /* 0x000000d000007945 */ /* 0x000fe20003800200 */
[----:B-12---:R-:W-:-:S07]  /*01a0*/  MOV R8, UR4 ;  /* 0x0000000400087c02 */ /* 0x006fce0008000f00 */
.L_x_9:
[----:B------:R-:W-:-:S05]  /*01b0*/  MOV R13, R11 ;  /* 0x0000000b000d7202 */ /* 0x000fca0000000f00 */
[----:B------:R-:W-:-:S05]  /*01c0*/  IADD R2, R8, R13 ;  /* 0x0000000d08027235 */ /* 0x000fca00078e0000 */
[----:B------:R-:W-:-:S05]  /*01d0*/  SHF.R.S32.HI R11, RZ, 0x1, R2 ;  /* 0x00000001ff0b7819 */ /* 0x000fca0000011402 */
[----:B0-----:R-:W-:-:S06]  /*01e0*/  IMAD.WIDE R2, R11, 0x4, R4 ;  /* 0x000000040b027825 */ /* 0x001fcc00078e0204 */
[----:B------:R-:W2:Y:S02]  /*01f0*/  LDG.E R3, desc[UR6][R2.64] ;  /* 0x0000000602037981 */ /* 0x000ea4000c1e1900 */
[----:B--2---:R-:W-:-:S05]  /*0200*/  FSETP.GEU.AND P0, PT, R3, R0, PT ;  /* 0x000000000300720b */ /* 0x004fca0003f0e000 */
[----:B------:R-:W-:-:S08]  /*0210*/  SEL R8, R11, R8, P0 ;  /* 0x000000080b087207 */ /* 0x000fd00000000000 */
[----:B------:R-:W-:-:S05]  /*0220*/  @!P0 IADD R13, R11, 0x1 ;  /* 0x000000010b0d8835 */ /* 0x000fca00078e0000 */
[----:B------:R-:W-:Y:S01]  /*0230*/  ISETP.GE.AND P0, PT, R13, R8, PT ;  /* 0x000000080d00720c */ /* 0x000fe20003f06270 */
[----:B------:R-:W-:-:S12]  /*0240*/  MOV R11, R13 ;  /* 0x0000000d000b7202 */ /* 0x000fd80000000f00 */
[----:B------:R-:W-:Y:S05]  /*0250*/  @!P0 BRA `(.L_x_9) ;  /* 0xfffffffc00d48947 */ /* 0x000fea000383ffff */
[----:B------:R-:W-:Y:S05]  /*0260*/  BSYNC.RECONVERGENT B0 ;  /* 0x0000000000007941 */ /* 0x000fea0003800200 */
.L_x_8:
[----:B-1----:R-:W-:Y:S01]  /*0270*/  IMAD.WIDE R2, R11, 0x4, R6 ;  /* 0x000000040b027825 */ /* 0x002fe200078e0206 */
[----:B------:R-:W0:Y:S05]  /*0280*/  LDC.64 R4, c[0x0][0x380] ;  /* 0x0000e000ff047b82 */ /* 0x000e2a0000000a00 */
[----:B--2---:R-:W2:Y:S01]  /*0290*/  LDG.E R3, desc[UR6][R2.64] ;  /* 0x0000000602037981 */ /* 0x004ea2000c1e1900 */
[----:B0-----:R-:W-:-:S05]  /*02a0*/  IMAD.WIDE.U32 R4, R9, 0x4, R4 ;  /* 0x0000000409047825 */ /* 0x001fca00078e0004 */
[----:B--2---:R-:W-:Y:S01]  /*02b0*/  STG.E desc[UR6][R4.64], R3 ;  /* 0x0000000304007986 */ /* 0x004fe2000c101906 */
[----:B------:R-:W-:Y:S05]  /*02c0*/  EXIT ;  /* 0x000000000000794d */ /* 0x000fea0003800000 */
.L_x_10:
        /* <DEDUP_REMOVED lines=11> */
.L_x_36:


//--------------------- .text.bpf_compute_loglik  --------------------------
	.section	.text.bpf_compute_loglik,"ax",@progbits
	.align	128
        .global         bpf_compute_loglik
        .type           bpf_compute_loglik,@function
        .size           bpf_compute_loglik,(.L_x_37 - bpf_compute_loglik)
        .other          bpf_compute_loglik,@"STO_CUDA_ENTRY STV_DEFAULT"
bpf_compute_loglik:
.text.bpf_compute_loglik:
[----:B------:R-:W-:Y:S01]  /*0000*/  LDC R1, c[0x0][0x37c] ;  /* 0x0000df00ff017b82 */ /* 0x000fe20000000800 */
[----:B------:R-:W0:Y:S07]  /*0010*/  LDCU.64 UR4, c[0x0][0x358] ;  /* 0x00006b00ff0477ac */ /* 0x000e2e0008000a00 */
[----:B------:R-:W0:Y:S08]  /*0020*/  LDC.64 R2, c[0x0][0x380] ;  /* 0x0000e000ff027b82 */ /* 0x000e300000000a00 */
[----:B------:R-:W1:Y:S01]  /*0030*/  LDC R5, c[0x0][0x388] ;  /* 0x0000e200ff057b82 */ /* 0x000e620000000800 */
[----:B0-----:R-:W2:Y:S04]  /*0040*/  LDG.E R4, desc[UR4][R2.64+0x4] ;  /* 0x0000040402047981 */ /* 0x001ea8000c1e1900 */
[----:B------:R-:W3:Y:S01]  /*0050*/  LDG.E R0, desc[UR4][R2.64] ;  /* 0x0000000402007981 */ /* 0x000ee2000c1e1900 */
[----:B-1----:R-:W-:-:S05]  /*0060*/  I2FP.F32.S32 R5, R5 ;  /* 0x0000000500057245 */ /* 0x002fca0000201400 */
[----:B------:R-:W-:-:S13]  /*0070*/  FSETP.GEU.AND P0, PT, |R5|, 1.175494350822287508e-38, PT ;  /* 0x008000000500780b */ /* 0x000fda0003f0e200 */
[----:B------:R-:W-:-:S06]  /*0080*/  @!P0 FMUL R5, R5, 16777216 ;  /* 0x4b80000005058820 */ /* 0x000fcc0000400000 */
[----:B------:R-:W0:Y:S01]  /*0090*/  MUFU.RCP R5, R5 ;  /* 0x0000000500057308 */ /* 0x000e220000001000 */
[----:B--2---:R-:W-:-:S04]  /*00a0*/  @!P0 FMUL R4, R4, 16777216 ;  /* 0x4b80000004048820 */ /* 0x004fc80000400000 */
[----:B0-----:R-:W-:-:S05]  /*00b0*/  FMUL R4, R5, R4 ;  /* 0x0000000405047220 */ /* 0x001fca0000400000 */
[----:B------:R-:W-:-:S05]  /*00c0*/  FMNMX R4, R4, 7.2715055510792788208e-31, !PT ;  /* 0x0d6bf94e04047809 */ /* 0x000fca0007800000 */
[----:B------:R-:W-:-:S13]  /*00d0*/  FSETP.GEU.AND P0, PT, |R4|, 1.175494350822287508e-38, PT ;  /* 0x008000000400780b */ /* 0x000fda0003f0e200 */
[----:B------:R-:W-:-:S04]  /*00e0*/  @!P0 FMUL R4, R4, 16777216 ;  /* 0x4b80000004048820 */ /* 0x000fc80000400000 */
[----:B------:R-:W0:Y:S02]  /*00f0*/  MUFU.LG2 R7, R4 ;  /* 0x0000000400077308 */ /* 0x000e240000000c00 */
[----:B0-----:R-:W-:-:S04]  /*0100*/  @!P0 FADD R7, R7, -24 ;  /* 0xc1c0000007078421 */ /* 0x001fc80000000000 */
[----:B---3--:R-:W-:-:S05]  /*0110*/  FFMA R7, R7, 0.69314718246459960938, R0 ;  /* 0x3f31721807077823 */ /* 0x008fca0000000000 */
[----:B------:R-:W-:Y:S01]  /*0120*/  STG.E desc[UR4][R2.64+0xc], R7 ;  /* 0x00000c0702007986 */ /* 0x000fe2000c101904 */
[----:B------:R-:W-:Y:S05]  /*0130*/  EXIT ;  /* 0x000000000000794d */ /* 0x000fea0003800000 */
.L_x_11:
        /* <DEDUP_REMOVED lines=12> */
.L_x_37:


//--------------------- .text.bpf_scale_wh        --------------------------
	.section	.text.bpf_scale_wh,"ax",@progbits
	.align	128
        .global         bpf_scale_wh
        .type           bpf_scale_wh,@function
        .size           bpf_scale_wh,(.L_x_38 - bpf_scale_wh)
        .other          bpf_scale_wh,@"STO_CUDA_ENTRY STV_DEFAULT"
bpf_scale_wh:
.text.bpf_scale_wh:
        /* <DEDUP_REMOVED lines=8> */
[----:B------:R-:W0:Y:S01]  /*0080*/  LDCU.64 UR4, c[0x0][0x358] ;  /* 0x00006b00ff0477ac */ /* 0x000e220008000a00 */
[----:B------:R-:W0:Y:S08]  /*0090*/  LDC.64 R6, c[0x0][0x398] ;  /* 0x0000e600ff067b82 */ /* 0x000e300000000a00 */
[----:B------:R-:W1:Y:S08]  /*00a0*/  LDC.64 R2, c[0x0][0x380] ;  /* 0x0000e000ff027b82 */ /* 0x000e700000000a00 */
[----:B------:R-:W2:Y:S01]  /*00b0*/  LDC.64 R4, c[0x0][0x390] ;  /* 0x0000e400ff047b82 */ /* 0x000ea20000000a00 */
[----:B0-----:R-:W3:Y:S01]  /*00c0*/  LDG.E R6, desc[UR4][R6.64] ;  /* 0x0000000406067981 */ /* 0x001ee2000c1e1900 */
[----:B-1----:R-:W-:-:S05]  /*00d0*/  IMAD.WIDE.U32 R2, R9, 0x4, R2 ;  /* 0x0000000409027825 */ /* 0x002fca00078e0002 */
[----:B------:R-:W4:Y:S01]  /*00e0*/  LDG.E R0, desc[UR4][R2.64] ;  /* 0x0000000402007981 */ /* 0x000f22000c1e1900 */
[----:B--2---:R-:W-:-:S05]  /*00f0*/  IMAD.WIDE.U32 R4, R9, 0x4, R4 ;  /* 0x0000000409047825 */ /* 0x004fca00078e0004 */
[----:B------:R0:W2:Y:S01]  /*0100*/  LDG.E R8, desc[UR4][R4.64] ;  /* 0x0000000404087981 */ /* 0x0000a2000c1e1900 */
[----:B------:R-:W-:Y:S01]  /*0110*/  HFMA2 R10, -RZ, RZ, 15, 0 ;  /* 0x4b800000ff0a7431 */ /* 0x000fe200000001ff */
[C---:B---3--:R-:W-:Y:S01]  /*0120*/  FSETP.GEU.AND P1, PT, |R6|.reuse, 1.175494350822287508e-38, PT ;  /* 0x008000000600780b */ /* 0x048fe20003f2e200 */
[----:B------:R-:W-:-:S04]  /*0130*/  FSETP.GT.AND P0, PT, |R6|, 8.50705917302346158658e+37, PT ;  /* 0x7e8000000600780b */ /* 0x000fc80003f04200 */
[----:B------:R-:W-:-:S05]  /*0140*/  FSEL R10, R10, 1, !P1 ;  /* 0x3f8000000a0a7808 */ /* 0x000fca0004800000 */
[----:B------:R-:W-:-:S05]  /*0150*/  FSEL R11, R10, 0.25, !P0 ;  /* 0x3e8000000a0b7808 */ /* 0x000fca0004000000 */
[----:B------:R-:W-:Y:S02]  /*0160*/  FMUL R10, R6, R11 ;  /* 0x0000000b060a7220 */ /* 0x000fe40000400000 */
[----:B------:R-:W0:Y:S04]  /*0170*/  LDC.64 R6, c[0x0][0x388] ;  /* 0x0000e200ff067b82 */ /* 0x000e280000000a00 */
[----:B------:R-:W1:Y:S02]  /*0180*/  MUFU.RCP R10, R10 ;  /* 0x0000000a000a7308 */ /* 0x000e640000001000 */
[----:B-1----:R-:W-:-:S04]  /*0190*/  FMUL R11, R11, R10 ;  /* 0x0000000a0b0b7220 */ /* 0x002fc80000400000 */
[----:B----4-:R-:W-:Y:S01]  /*01a0*/  FMUL R11, R0, R11 ;  /* 0x0000000b000b7220 */ /* 0x010fe20000400000 */
[----:B0-----:R-:W-:-:S04]  /*01b0*/  IMAD.WIDE.U32 R4, R9, 0x4, R6 ;  /* 0x0000000409047825 */ /* 0x001fc800078e0006 */
[----:B--2---:R-:W-:Y:S01]  /*01c0*/  FMUL R7, R8, R11 ;  /* 0x0000000b08077220 */ /* 0x004fe20000400000 */
[----:B------:R-:W-:Y:S04]  /*01d0*/  STG.E desc[UR4][R2.64], R11 ;  /* 0x0000000b02007986 */ /* 0x000fe8000c101904 */
[----:B------:R-:W-:Y:S01]  /*01e0*/  STG.E desc[UR4][R4.64], R7 ;  /* 0x0000000704007986 */ /* 0x000fe2000c101904 */
[----:B------:R-:W-:Y:S05]  /*01f0*/  EXIT ;  /* 0x000000000000794d */ /* 0x000fea0003800000 */
.L_x_12:
        /* <DEDUP_REMOVED lines=16> */
.L_x_38:


//--------------------- .text.bpf_exp_sub         --------------------------
	.section	.text.bpf_exp_sub,"ax",@progbits
	.align	128
        .global         bpf_exp_sub
        .type           bpf_exp_sub,@function
        .size           bpf_exp_sub,(.L_x_39 - bpf_exp_sub)
        .other          bpf_exp_sub,@"STO_CUDA_ENTRY STV_DEFAULT"
bpf_exp_sub:
.text.bpf_exp_sub:
        /* <DEDUP_REMOVED lines=9> */
[----:B------:R-:W1:Y:S07]  /*0090*/  LDCU.64 UR4, c[0x0][0x358] ;  /* 0x00006b00ff0477ac */ /* 0x000e6e0008000a00 */
[----:B------:R-:W1:Y:S08]  /*00a0*/  LDC.64 R4, c[0x0][0x390] ;  /* 0x0000e400ff047b82 */ /* 0x000e700000000a00 */
[----:B------:R-:W2:Y:S01]  /*00b0*/  LDC.64 R6, c[0x0][0x380] ;  /* 0x0000e000ff067b82 */ /* 0x000ea20000000a00 */
[----:B-1----:R-:W3:Y:S01]  /*00c0*/  LDG.E R5, desc[UR4][R4.64] ;  /* 0x0000000404057981 */ /* 0x002ee2000c1e1900 */
[----:B0-----:R-:W-:-:S06]  /*00d0*/  IMAD.WIDE.U32 R2, R9, 0x4, R2 ;  /* 0x0000000409027825 */ /* 0x001fcc00078e0002 */
[----:B------:R-:W3:Y:S01]  /*00e0*/  LDG.E R2, desc[UR4][R2.64] ;  /* 0x0000000402027981 */ /* 0x000ee2000c1e1900 */
[----:B--2---:R-:W-:-:S04]  /*00f0*/  IMAD.WIDE.U32 R6, R9, 0x4, R6 ;  /* 0x0000000409067825 */ /* 0x004fc800078e0006 */
[----:B---3--:R-:W-:-:S04]  /*0100*/  FADD R0, R2, -R5 ;  /* 0x8000000502007221 */ /* 0x008fc80000000000 */
[----:B------:R-:W-:-:S05]  /*0110*/  FMUL R0, R0, 1.4426950216293334961 ;  /* 0x3fb8aa3b00007820 */ /* 0x000fca0000400000 */
[----:B------:R-:W-:-:S13]  /*0120*/  FSETP.GEU.AND P0, PT, R0, -126, PT ;  /* 0xc2fc00000000780b */ /* 0x000fda0003f0e000 */
[----:B------:R-:W-:-:S04]  /*0130*/  @!P0 FMUL R0, R0, 0.5 ;  /* 0x3f00000000008820 */ /* 0x000fc80000400000 */
[----:B------:R-:W0:Y:S02]  /*0140*/  MUFU.EX2 R11, R0 ;  /* 0x00000000000b7308 */ /* 0x000e240000000800 */
[----:B0-----:R-:W-:-:S05]  /*0150*/  @!P0 FMUL R11, R11, R11 ;  /* 0x0000000b0b0b8220 */ /* 0x001fca0000400000 */
[----:B------:R-:W-:Y:S01]  /*0160*/  STG.E desc[UR4][R6.64], R11 ;  /* 0x0000000b06007986 */ /* 0x000fe2000c101904 */
[----:B------:R-:W-:Y:S05]  /*0170*/  EXIT ;  /* 0x000000000000794d */ /* 0x000fea0003800000 */
.L_x_13:
        /* <DEDUP_REMOVED lines=16> */
.L_x_39:


//--------------------- .text.bpf_reduce_sum      --------------------------
	.section	.text.bpf_reduce_sum,"ax",@progbits
	.align	128
        .global         bpf_reduce_sum
        .type           bpf_reduce_sum,@function
        .size           bpf_reduce_sum,(.L_x_40 - bpf_reduce_sum)
        .other          bpf_reduce_sum,@"STO_CUDA_ENTRY STV_DEFAULT"
bpf_reduce_sum:
.text.bpf_reduce_sum:
[----:B------:R-:W-:Y:S01]  /*0000*/  LDC R1, c[0x0][0x37c] ;  /* 0x0000df00ff017b82 */ /* 0x000fe20000000800 */
[----:B------:R-:W0:Y:S01]  /*0010*/  S2R R4, SR_TID.X ;  /* 0x0000000000047919 */ /* 0x000e220000002100 */
[----:B------:R-:W0:Y:S01]  /*0020*/  LDCU UR6, c[0x0][0x360] ;  /* 0x00006c00ff0677ac */ /* 0x000e220008000800 */
[----:B------:R-:W-:Y:S01]  /*0030*/  HFMA2 R0, -RZ, RZ, 0, 0 ;  /* 0x00000000ff007431 */ /* 0x000fe200000001ff */
[----:B------:R-:W0:Y:S01]  /*0040*/  S2R R5, SR_CTAID.X ;  /* 0x0000000000057919 */ /* 0x000e220000002500 */
[----:B------:R-:W1:Y:S01]  /*0050*/  LDCU UR4, c[0x0][0x390] ;  /* 0x00007200ff0477ac */ /* 0x000e620008000800 */
[----:B------:R-:W2:Y:S01]  /*0060*/  LDCU.64 UR8, c[0x0][0x358] ;  /* 0x00006b00ff0877ac */ /* 0x000ea20008000a00 */
[----:B0-----:R-:W-:-:S05]  /*0070*/  IMAD R5, R5, UR6, R4 ;  /* 0x0000000605057c24 */ /* 0x001fca000f8e0204 */
[----:B-1----:R-:W-:-:S13]  /*0080*/  ISETP.GE.U32.AND P0, PT, R5, UR4, PT ;  /* 0x0000000405007c0c */ /* 0x002fda000bf06070 */
[----:B------:R-:W0:Y:S02]  /*0090*/  @!P0 LDC.64 R2, c[0x0][0x380] ;  /* 0x0000e000ff028b82 */ /* 0x000e240000000a00 */
[----:B0-----:R-:W-:-:S05]  /*00a0*/  @!P0 IMAD.WIDE.U32 R2, R5, 0x4, R2 ;  /* 0x0000000405028825 */ /* 0x001fca00078e0002 */
[----:B--2---:R-:W2:Y:S01]  /*00b0*/  @!P0 LDG.E R0, desc[UR8][R2.64] ;  /* 0x0000000802008981 */ /* 0x004ea2000c1e1900 */
[----:B------:R-:W0:Y:S01]  /*00c0*/  S2UR UR5, SR_CgaCtaId ;  /* 0x00000000000579c3 */ /* 0x000e220000008800 */
[----:B------:R-:W-:Y:S01]  /*00d0*/  UMOV UR4, 0x400 ;  /* 0x0000040000047882 */ /* 0x000fe20000000000 */
[----:B------:R-:W-:Y:S01]  /*00e0*/  ISETP.NE.U32.AND P1, PT, R4, RZ, PT ;  /* 0x000000ff0400720c */ /* 0x000fe20003f25070 */
[----:B0-----:R-:W-:Y:S01]  /*00f0*/  ULEA UR4, UR5, UR4, 0x18 ;  /* 0x0000000405047291 */ /* 0x001fe2000f8ec0ff */
[----:B------:R-:W-:-:S04]  /*0100*/  USHF.R.U32.HI UR5, URZ, 0x1, UR6 ;  /* 0x00000001ff057899 */ /* 0x000fc80008011606 */
[----:B------:R-:W-:Y:S01]  /*0110*/  UISETP.NE.U32.AND UP0, UPT, UR5, URZ, UPT ;  /* 0x000000ff0500728c */ /* 0x000fe2000bf05070 */
[----:B------:R-:W-:-:S05]  /*0120*/  LEA R5, R4, UR4, 0x2 ;  /* 0x0000000404057c11 */ /* 0x000fca000f8e10ff */
[----:B--2---:R0:W-:Y:S01]  /*0130*/  STS [R5], R0 ;  /* 0x0000000005007388 */ /* 0x0041e20000000800 */
[----:B------:R-:W-:Y:S06]  /*0140*/  BAR.SYNC.DEFER_BLOCKING 0x0 ;  /* 0x0000000000007b1d */ /* 0x000fec0000010000 */
[----:B------:R-:W-:Y:S05]  /*0150*/  BRA.U !UP0, `(.L_x_14) ;  /* 0x00000001082c7547 */ /* 0x000fea000b800000 */
.L_x_15:
[----:B------:R-:W-:-:S13]  /*0160*/  ISETP.GE.U32.AND P0, PT, R4, UR5, PT ;  /* 0x0000000504007c0c */ /* 0x000fda000bf06070 */
[----:B0-----:R-:W-:Y:S01]  /*0170*/  @!P0 IADD R0, R4, UR5 ;  /* 0x0000000504008c35 */ /* 0x001fe2000f8e0000 */
[----:B------:R-:W-:Y:S01]  /*0180*/  @!P0 LDS R3, [R5] ;  /* 0x0000000005038984 */ /* 0x000fe20000000800 */
[----:B------:R-:W-:-:S03]  /*0190*/  USHF.R.U32.HI UR5, URZ, 0x1, UR5 ;  /* 0x00000001ff057899 */ /* 0x000fc60008011605 */
[----:B------:R-:W-:Y:S01]  /*01a0*/  @!P0 LEA R0, R0, UR4, 0x2 ;  /* 0x0000000400008c11 */ /* 0x000fe2000f8e10ff */
[----:B------:R-:W-:-:S05]  /*01b0*/  UISETP.NE.U32.AND UP0, UPT, UR5, URZ, UPT ;  /* 0x000000ff0500728c */ /* 0x000fca000bf05070 */
[----:B------:R-:W0:Y:S02]  /*01c0*/  @!P0 LDS R0, [R0] ;  /* 0x0000000000008984 */ /* 0x000e240000000800 */
[----:B01----:R-:W-:-:S05]  /*01d0*/  @!P0 FADD R2, R0, R3 ;  /* 0x0000000300028221 */ /* 0x003fca0000000000 */
[----:B------:R1:W-:Y:S01]  /*01e0*/  @!P0 STS [R5], R2 ;  /* 0x0000000205008388 */ /* 0x0003e20000000800 */
[----:B------:R-:W-:Y:S06]  /*01f0*/  BAR.SYNC.DEFER_BLOCKING 0x0 ;  /* 0x0000000000007b1d */ /* 0x000fec0000010000 */
[----:B------:R-:W-:Y:S05]  /*0200*/  BRA.U UP0, `(.L_x_15) ;  /* 0xfffffffd00d47547 */ /* 0x000fea000b83ffff */
.L_x_14:
[----:B------:R-:W-:Y:S05]  /*0210*/  @P1 EXIT ;  /* 0x000000000000194d */ /* 0x000fea0003800000 */
[----:B01----:R-:W0:Y:S01]  /*0220*/  LDS R5, [R5] ;  /* 0x0000000005057984 */ /* 0x003e220000000800 */
[----:B------:R-:W0:Y:S03]  /*0230*/  LDC.64 R2, c[0x0][0x388] ;  /* 0x0000e200ff027b82 */ /* 0x000e260000000a00 */
[----:B0-----:R-:W-:Y:S01]  /*0240*/  REDG.E.ADD.F32.FTZ.RN.STRONG.GPU desc[UR8][R2.64], R5 ;  /* 0x00000005020079a6 */ /* 0x001fe2000c12f308 */
[----:B------:R-:W-:Y:S05]  /*0250*/  EXIT ;  /* 0x000000000000794d */ /* 0x000fea0003800000 */
.L_x_16:
        /* <DEDUP_REMOVED lines=10> */
.L_x_40:


//--------------------- .text.bpf_reduce_max      --------------------------
	.section	.text.bpf_reduce_max,"ax",@progbits
	.align	128
        .global         bpf_reduce_max
        .type           bpf_reduce_max,@function
        .size           bpf_reduce_max,(.L_x_41 - bpf_reduce_max)
        .other          bpf_reduce_max,@"STO_CUDA_ENTRY STV_DEFAULT"
bpf_reduce_max:
.text.bpf_reduce_max:
[----:B------:R-:W-:Y:S01]  /*0000*/  LDC R1, c[0x0][0x37c] ;  /* 0x0000df00ff017b82 */ /* 0x000fe20000000800 */
[----:B------:R-:W0:Y:S01]  /*0010*/  S2R R4, SR_TID.X ;  /* 0x0000000000047919 */ /* 0x000e220000002100 */
[----:B------:R-:W0:Y:S01]  /*0020*/  LDCU UR6, c[0x0][0x360] ;  /* 0x00006c00ff0677ac */ /* 0x000e220008000800 */
[----:B------:R-:W-:Y:S01]  /*0030*/  HFMA2 R0, -RZ, RZ, -18848, 30 ;  /* 0xf49a4f80ff007431 */ /* 0x000fe200000001ff */
        /* <DEDUP_REMOVED lines=18> */
.L_x_18:
[----:B------:R-:W-:-:S13]  /*0160*/  ISETP.GE.U32.AND P0, PT, R4, UR5, PT ;  /* 0x0000000504007c0c */ /* 0x000fda000bf06070 */
[----:B0-----:R-:W-:Y:S01]  /*0170*/  @!P0 IADD R0, R4, UR5 ;  /* 0x0000000504008c35 */ /* 0x001fe2000f8e0000 */
[----:B------:R-:W-:Y:S01]  /*0180*/  @!P0 LDS R3, [R5] ;  /* 0x0000000005038984 */ /* 0x000fe20000000800 */
[----:B------:R-:W-:-:S03]  /*0190*/  USHF.R.U32.HI UR5, URZ, 0x1, UR5 ;  /* 0x00000001ff057899 */ /* 0x000fc60008011605 */
[----:B------:R-:W-:Y:S01]  /*01a0*/  @!P0 LEA R0, R0, UR4, 0x2 ;  /* 0x0000000400008c11 */ /* 0x000fe2000f8e10ff */
[----:B------:R-:W-:-:S05]  /*01b0*/  UISETP.NE.U32.AND UP0, UPT, UR5, URZ, UPT ;  /* 0x000000ff0500728c */ /* 0x000fca000bf05070 */
[----:B------:R-:W0:Y:S02]  /*01c0*/  @!P0 LDS R0, [R0] ;  /* 0x0000000000008984 */ /* 0x000e240000000800 */
[----:B01----:R-:W-:-:S05]  /*01d0*/  @!P0 FMNMX R2, R0, R3, !PT ;  /* 0x0000000300028209 */ /* 0x003fca0007800000 */
[----:B------:R1:W-:Y:S01]  /*01e0*/  @!P0 STS [R5], R2 ;  /* 0x0000000205008388 */ /* 0x0003e20000000800 */
[----:B------:R-:W-:Y:S06]  /*01f0*/  BAR.SYNC.DEFER_BLOCKING 0x0 ;  /* 0x0000000000007b1d */ /* 0x000fec0000010000 */
[----:B------:R-:W-:Y:S05]  /*0200*/  BRA.U UP0, `(.L_x_18) ;  /* 0xfffffffd00d47547 */ /* 0x000fea000b83ffff */
.L_x_17:
[----:B------:R-:W-:Y:S05]  /*0210*/  @P1 EXIT ;  /* 0x000000000000194d */ /* 0x000fea0003800000 */
[----:B-1----:R-:W1:Y:S01]  /*0220*/  LDC.64 R2, c[0x0][0x388] ;  /* 0x0000e200ff027b82 */ /* 0x002e620000000a00 */
[----:B0-----:R-:W0:Y:S04]  /*0230*/  LDS R5, [R5] ;  /* 0x0000000005057984 */ /* 0x001e280000000800 */
[----:B01----:R1:W5:Y:S02]  /*0240*/  LDG.E R6, desc[UR8][R2.64] ;  /* 0x0000000802067981 */ /* 0x003364000c1e1900 */
.L_x_19:
[-C--:B-----5:R-:W-:Y:S01]  /*0250*/  FMNMX R7, R5, R6.reuse, !PT ;  /* 0x0000000605077209 */ /* 0x0a0fe20007800000 */
[----:B------:R-:W-:Y:S05]  /*0260*/  YIELD ;  /* 0x0000000000007946 */ /* 0x000fea0003800000 */
[----:B------:R-:W2:Y:S02]  /*0270*/  ATOMG.E.CAS.STRONG.GPU PT, R7, [R2], R6, R7 ;  /* 0x00000006020773a9 */ /* 0x000ea400001ee107 */
[----:B--2---:R-:W-:Y:S01]  /*0280*/  ISETP.NE.U32.AND P0, PT, R7, R6, PT ;  /* 0x000000060700720c */ /* 0x004fe20003f05070 */
[----:B------:R-:W-:-:S12]  /*0290*/  MOV R6, R7 ;  /* 0x0000000700067202 */ /* 0x000fd80000000f00 */
[----:B-1----:R-:W-:Y:S05]  /*02a0*/  @P0 BRA `(.L_x_19) ;  /* 0xfffffffc00e80947 */ /* 0x002fea000383ffff */
[----:B------:R-:W-:Y:S05]  /*02b0*/  EXIT ;  /* 0x000000000000794d */ /* 0x000fea0003800000 */
.L_x_20:
        /* <DEDUP_REMOVED lines=12> */
.L_x_41:


//--------------------- .text.bpf_set_scalar      --------------------------
	.section	.text.bpf_set_scalar,"ax",@progbits
	.align	128
        .global         bpf_set_scalar
        .type           bpf_set_scalar,@function
        .size           bpf_set_scalar,(.L_x_42 - bpf_set_scalar)
        .other          bpf_set_scalar,@"STO_CUDA_ENTRY STV_DEFAULT"
bpf_set_scalar:
.text.bpf_set_scalar:
[----:B------:R-:W-:Y:S08]  /*0000*/  LDC R1, c[0x0][0x37c] ;  /* 0x0000df00ff017b82 */ /* 0x000ff00000000800 */
[----:B------:R-:W0:Y:S01]  /*0010*/  LDC R5, c[0x0][0x388] ;  /* 0x0000e200ff057b82 */ /* 0x000e220000000800 */
[----:B------:R-:W0:Y:S07]  /*0020*/  LDCU.64 UR4, c[0x0][0x358] ;  /* 0x00006b00ff0477ac */ /* 0x000e2e0008000a00 */
[----:B------:R-:W0:Y:S02]  /*0030*/  LDC.64 R2, c[0x0][0x380] ;  /* 0x0000e000ff027b82 */ /* 0x000e240000000a00 */
[----:B0-----:R-:W-:Y:S01]  /*0040*/  STG.E desc[UR4][R2.64], R5 ;  /* 0x0000000502007986 */ /* 0x001fe2000c101904 */
[----:B------:R-:W-:Y:S05]  /*0050*/  EXIT ;  /* 0x000000000000794d */ /* 0x000fea0003800000 */
.L_x_21:
        /* <DEDUP_REMOVED lines=10> */
.L_x_42:


//--------------------- .text.bpf_propagate_weight --------------------------
	.section	.text.bpf_propagate_weight,"ax",@progbits
	.align	128
        .global         bpf_propagate_weight
        .type           bpf_propagate_weight,@function
        .size           bpf_propagate_weight,(.L_x_43 - bpf_propagate_weight)
        .other          bpf_propagate_weight,@"STO_CUDA_ENTRY STV_DEFAULT"
bpf_propagate_weight:
.text.bpf_propagate_weight:
        /* <DEDUP_REMOVED lines=11> */
[----:B------:R-:W3:Y:S08]  /*00b0*/  LDC.64 R4, c[0x0][0x390] ;  /* 0x0000e400ff047b82 */ /* 0x000ef00000000a00 */
[----:B------:R-:W4:Y:S01]  /*00c0*/  LDC.64 R6, c[0x0][0x388] ;  /* 0x0000e200ff067b82 */ /* 0x000f220000000a00 */
[----:B0-----:R-:W-:-:S05]  /*00d0*/  IMAD.WIDE.U32 R2, R0, 0x4, R2 ;  /* 0x0000000400027825 */ /* 0x001fca00078e0002 */
[----:B-1----:R0:W5:Y:S01]  /*00e0*/  LDG.E R11, desc[UR4][R2.64] ;  /* 0x00000004020b7981 */ /* 0x002162000c1e1900 */
[----:B---3--:R-:W-:-:S05]  /*00f0*/  IMAD.WIDE.U32 R4, R0, 0x10, R4 ;  /* 0x0000001000047825 */ /* 0x008fca00078e0004 */
[----:B------:R1:W5:Y:S01]  /*0100*/  LDG.E.64 R8, desc[UR4][R4.64] ;  /* 0x0000000404087981 */ /* 0x000362000c1e1b00 */
[----:B--2---:R-:W-:Y:S01]  /*0110*/  UISETP.NE.AND UP0, UPT, UR6, URZ, UPT ;  /* 0x000000ff0600728c */ /* 0x004fe2000bf05270 */
[----:B----4-:R-:W-:-:S08]  /*0120*/  IMAD.WIDE.U32 R6, R0, 0x4, R6 ;  /* 0x0000000400067825 */ /* 0x010fd000078e0006 */
[----:B------:R-:W-:Y:S05]  /*0130*/  BRA.U !UP0, `(.L_x_22) ;  /* 0x00000005088c7547 */ /* 0x000fea000b800000 */
[----:B------:R-:W2:Y:S01]  /*0140*/  LDG.E.64 R12, desc[UR4][R4.64+0x8] ;  /* 0x00000804040c7981 */ /* 0x000ea2000c1e1b00 */
[--C-:B-----5:R-:W-:Y:S01]  /*0150*/  SHF.R.U64 R15, R8, 0x12, R9.reuse ;  /* 0x00000012080f7819 */ /* 0x120fe20000001209 */
[----:B------:R-:W-:Y:S01]  /*0160*/  BSSY.RECONVERGENT B0, `(.L_x_23) ;  /* 0x0000047000007945 */ /* 0x000fe20003800200 */
[--C-:B------:R-:W-:Y:S02]  /*0170*/  SHF.R.U32.HI R14, RZ, 0x12, R9.reuse ;  /* 0x00000012ff0e7819 */ /* 0x100fe40000011609 */
[----:B------:R-:W-:Y:S02]  /*0180*/  SHF.R.U32.HI R10, RZ, 0x1b, R9 ;  /* 0x0000001bff0a7819 */ /* 0x000fe40000011609 */
[----:B------:R-:W-:Y:S02]  /*0190*/  LOP3.LUT R15, R15, R8, RZ, 0x3c, !PT ;  /* 0x000000080f0f7212 */ /* 0x000fe400078e3cff */
[----:B------:R-:W-:Y:S01]  /*01a0*/  LOP3.LUT R14, R14, R9, RZ, 0x3c, !PT ;  /* 0x000000090e0e7212 */ /* 0x000fe200078e3cff */
[----:B------:R-:W-:Y:S01]  /*01b0*/  IMAD R9, R9, 0x4c957f2d, RZ ;  /* 0x4c957f2d09097824 */ /* 0x000fe200078e02ff */
[----:B------:R-:W-:-:S02]  /*01c0*/  IADD R16, -R10, RZ ;  /* 0x000000ff0a107235 */ /* 0x000fc400078e0100 */
[----:B------:R-:W-:-:S04]  /*01d0*/  SHF.R.U64 R15, R15, 0x1b, R14 ;  /* 0x0000001b0f0f7819 */ /* 0x000fc8000000120e */
[----:B------:R-:W-:Y:S02]  /*01e0*/  SHF.R.U32.HI R10, RZ, R10, R15 ;  /* 0x0000000aff0a7219 */ /* 0x000fe4000001160f */
[----:B------:R-:W-:-:S04]  /*01f0*/  SHF.L.W.U32 R15, R15, R16, RZ ;  /* 0x000000100f0f7219 */ /* 0x000fc80000000eff */
[----:B------:R-:W-:Y:S01]  /*0200*/  LOP3.LUT R10, R10, R15, RZ, 0xfc, !PT ;  /* 0x0000000f0a0a7212 */ /* 0x000fe200078efcff */
[----:B------:R-:W-:-:S03]  /*0210*/  IMAD R15, R8, 0x5851f42d, R9 ;  /* 0x5851f42d080f7824 */ /* 0x000fc600078e0209 */
[----:B------:R-:W-:-:S04]  /*0220*/  SHF.R.U32.HI R10, RZ, 0x9, R10 ;  /* 0x00000009ff0a7819 */ /* 0x000fc8000001160a */
[----:B------:R-:W-:-:S05]  /*0230*/  I2FP.F32.U32 R10, R10 ;  /* 0x0000000a000a7245 */ /* 0x000fca0000201000 */
[----:B------:R-:W-:-:S05]  /*0240*/  FMUL R10, R10, 1.1920928955078125e-07 ;  /* 0x340000000a0a7820 */ /* 0x000fca0000400000 */
[----:B------:R-:W-:-:S05]  /*0250*/  FMNMX R10, R10, 9.9999999747524270788e-07, !PT ;  /* 0x358637bd0a0a7809 */ /* 0x000fca0007800000 */
[----:B------:R-:W-:-:S05]  /*0260*/  FMNMX R10, R10, 0.99993598461151123047, PT ;  /* 0x3f7ffbce0a0a7809 */ /* 0x000fca0003800000 */
[----:B------:R-:W-:-:S05]  /*0270*/  FADD R14, R10, -0.5 ;  /* 0xbf0000000a0e7421 */ /* 0x000fca0000000000 */
[----:B------:R-:W-:Y:S01]  /*0280*/  FSETP.GEU.AND P0, PT, |R14|, 0.4757499992847442627, PT ;  /* 0x3ef395810e00780b */ /* 0x000fe20003f0e200 */
[----:B--2---:R-:W-:-:S05]  /*0290*/  IMAD.WIDE.U32 R8, R8, 0x4c957f2d, R12 ;  /* 0x4c957f2d08087825 */ /* 0x004fca00078e000c */
[----:B------:R-:W-:-:S07]  /*02a0*/  IADD R9, R9, R15 ;  /* 0x0000000f09097235 */ /* 0x000fce00078e0000 */
        /* <DEDUP_REMOVED lines=14> */
[----:B------:R-:W-:-:S04]  /*0390*/  FFMA R13, R10, R13, -30.664798736572265625 ;  /* 0xc1f551820a0d7423 */ /* 0x000fc8000000000d */
[----:B------:R-:W-:Y:S01]  /*03a0*/  FFMA R13, R10, R13, 2.5066282749176025391 ;  /* 0x40206c990a0d7423 */ /* 0x000fe2000000000d */
[----:B------:R-:W2:Y:S03]  /*03b0*/  MUFU.RCP R12, R12 ;  /* 0x0000000c000c7308 */ /* 0x000ea60000001000 */
[----:B------:R-:W-:-:S04]  /*03c0*/  FMUL R13, R14, R13 ;  /* 0x0000000d0e0d7220 */ /* 0x000fc80000400000 */
[----:B------:R-:W-:-:S04]  /*03d0*/  @!P0 FMUL R13, R13, 16777216 ;  /* 0x4b8000000d0d8820 */ /* 0x000fc80000400000 */
[----:B--2---:R-:W-:Y:S01]  /*03e0*/  FMUL R10, R12, R13 ;  /* 0x0000000d0c0a7220 */ /* 0x004fe20000400000 */
[----:B------:R-:W-:Y:S06]  /*03f0*/  BRA `(.L_x_25) ;  /* 0x0000000000747947 */ /* 0x000fec0003800000 */
.L_x_24:
[----:B------:R-:W-:Y:S01]  /*0400*/  FSETP.GEU.AND P0, PT, R10, 0.5, PT ;  /* 0x3f0000000a00780b */ /* 0x000fe20003f0e000 */
[----:B------:R-:W-:-:S12]  /*0410*/  HFMA2 R14, -RZ, RZ, 0.99951171875, 0.00165081024169921875 ;  /* 0x3bff16c3ff0e7431 */ /* 0x000fd800000001ff */
[----:B------:R-:W-:-:S05]  /*0420*/  @P0 FADD R10, -R10, 1 ;  /* 0x3f8000000a0a0421 */ /* 0x000fca0000000100 */
[----:B------:R-:W-:-:S13]  /*0430*/  FSETP.GEU.AND P1, PT, |R10|, 1.175494350822287508e-38, PT ;  /* 0x008000000a00780b */ /* 0x000fda0003f2e200 */
[----:B------:R-:W-:-:S04]  /*0440*/  @!P1 FMUL R10, R10, 16777216 ;  /* 0x4b8000000a0a9820 */ /* 0x000fc80000400000 */
[----:B------:R2:W3:Y:S02]  /*0450*/  MUFU.LG2 R12, R10 ;  /* 0x0000000a000c7308 */ /* 0x0004e40000000c00 */
[----:B--2---:R-:W-:Y:S01]  /*0460*/  MOV R10, 0x3bff186d ;  /* 0x3bff186d000a7802 */ /* 0x004fe20000000f00 */
[----:B---3--:R-:W-:-:S04]  /*0470*/  @!P1 FADD R12, R12, -24 ;  /* 0xc1c000000c0c9421 */ /* 0x008fc80000000000 */
[----:B------:R-:W-:-:S04]  /*0480*/  FMUL R12, R12, 0.69314718246459960938 ;  /* 0x3f3172180c0c7820 */ /* 0x000fc80000400000 */
[----:B------:R-:W-:-:S05]  /*0490*/  FMUL R12, R12, -2 ;  /* 0xc00000000c0c7820 */ /* 0x000fca0000400000 */
[----:B------:R-:W-:-:S13]  /*04a0*/  FSETP.GEU.AND P1, PT, |R12|, 1.175494350822287508e-38, PT ;  /* 0x008000000c00780b */ /* 0x000fda0003f2e200 */
[----:B------:R-:W-:-:S04]  /*04b0*/  @!P1 FMUL R12, R12, 16777216 ;  /* 0x4b8000000c0c9820 */ /* 0x000fc80000400000 */
[----:B------:R-:W2:Y:S02]  /*04c0*/  MUFU.SQRT R13, R12 ;  /* 0x0000000c000d7308 */ /* 0x000ea40000002000 */
[----:B--2---:R-:W-:-:S04]  /*04d0*/  @!P1 FMUL R13, R13, 0.000244140625 ;  /* 0x398000000d0d9820 */ /* 0x004fc80000400000 */
[C---:B------:R-:W-:Y:S01]  /*04e0*/  FFMA R14, R13.reuse, R14, 0.32246711850166320801 ;  /* 0x3ea51a690d0e7423 */ /* 0x040fe2000000000e */
[----:B------:R-:W-:-:S03]  /*04f0*/  FFMA R10, R13, -R10, -0.32239645719528198242 ;  /* 0xbea511260d0a7423 */ /* 0x000fc6000000080a */
[C---:B------:R-:W-:Y:S01]  /*0500*/  FFMA R14, R13.reuse, R14, 2.4451341629028320312 ;  /* 0x401c7d140d0e7423 */ /* 0x040fe2000000000e */
[----:B------:R-:W-:-:S03]  /*0510*/  FFMA R10, R13, R10, -2.4007582664489746094 ;  /* 0xc019a6060d0a7423 */ /* 0x000fc6000000000a */
[C---:B------:R-:W-:Y:S01]  /*0520*/  FFMA R14, R13.reuse, R14, 3.7544085979461669922 ;  /* 0x4070483b0d0e7423 */ /* 0x040fe2000000000e */
[----:B------:R-:W-:-:S03]  /*0530*/  FFMA R10, R13, R10, -2.5497324466705322266 ;  /* 0xc0232ed10d0a7423 */ /* 0x000fc6000000000a */
[C---:B------:R-:W-:Y:S01]  /*0540*/  FFMA R14, R13.reuse, R14, 1 ;  /* 0x3f8000000d0e7423 */ /* 0x040fe2000000000e */
[----:B------:R-:W-:-:S04]  /*0550*/  FFMA R10, R13, R10, 4.374664306640625 ;  /* 0x408bfd400d0a7423 */ /* 0x000fc8000000000a */
[----:B------:R-:W-:Y:S01]  /*0560*/  FSETP.GEU.AND P1, PT, |R14|, 1.175494350822287508e-38, PT ;  /* 0x008000000e00780b */ /* 0x000fe20003f2e200 */
[----:B------:R-:W-:-:S12]  /*0570*/  FFMA R10, R13, R10, 2.9381639957427978516 ;  /* 0x403c0ae10d0a7423 */ /* 0x000fd8000000000a */
[----:B------:R-:W-:Y:S01]  /*0580*/  @!P1 FMUL R14, R14, 16777216 ;  /* 0x4b8000000e0e9820 */ /* 0x000fe20000400000 */
[----:B------:R-:W-:-:S03]  /*0590*/  @!P1 FMUL R10, R10, 16777216 ;  /* 0x4b8000000a0a9820 */ /* 0x000fc60000400000 */
[----:B------:R-:W2:Y:S02]  /*05a0*/  MUFU.RCP R15, R14 ;  /* 0x0000000e000f7308 */ /* 0x000ea40000001000 */
[----:B--2---:R-:W-:-:S05]  /*05b0*/  FMUL R10, R15, R10 ;  /* 0x0000000a0f0a7220 */ /* 0x004fca0000400000 */
[----:B------:R-:W-:-:S07]  /*05c0*/  FSEL R10, -R10, R10, P0 ;  /* 0x0000000a0a0a7208 */ /* 0x000fce0000000100 */
.L_x_25:
[----:B------:R-:W-:Y:S05]  /*05d0*/  BSYNC.RECONVERGENT B0 ;  /* 0x0000000000007941 */ /* 0x000fea0003800200 */
.L_x_23:
[----:B------:R-:W2:Y:S01]  /*05e0*/  LDC R15, c[0x0][0x3ac] ;  /* 0x0000eb00ff0f7b82 */ /* 0x000ea20000000800 */
[----:B------:R-:W-:Y:S01]  /*05f0*/  PLOP3.LUT P0, PT, PT, PT, PT, 0x80, 0x8 ;  /* 0x000000000008781c */ /* 0x000fe20003f0f070 */
[----:B------:R-:W3:Y:S06]  /*0600*/  LDCU UR6, c[0x0][0x3a8] ;  /* 0x00007500ff0677ac */ /* 0x000eec0008000800 */
[----:B------:R-:W4:Y:S01]  /*0610*/  LDC.64 R16, c[0x0][0x3a0] ;  /* 0x0000e800ff107b82 */ /* 0x000f220000000a00 */
[----:B--2---:R-:W-:-:S13]  /*0620*/  FSETP.GT.AND P1, PT, R15, RZ, PT ;  /* 0x000000ff0f00720b */ /* 0x004fda0003f24000 */
[----:B------:R-:W2:Y:S02]  /*0630*/  @P1 LDC.64 R12, c[0x0][0x398] ;  /* 0x0000e600ff0c1b82 */ /* 0x000ea40000000a00 */
[----:B--2---:R-:W-:-:S05]  /*0640*/  @P1 IMAD.WIDE.U32 R12, R0, 0x4, R12 ;  /* 0x00000004000c1825 */ /* 0x004fca00078e000c */
[----:B------:R-:W2:Y:S01]  /*0650*/  @P1 LDG.E R0, desc[UR4][R12.64] ;  /* 0x000000040c001981 */ /* 0x000ea2000c1e1900 */
[----:B------:R-:W-:Y:S01]  /*0660*/  @P1 FSETP.GEU.AND P2, PT, |R15|, 1.175494350822287508e-38, PT ;  /* 0x008000000f00180b */ /* 0x000fe20003f4e200 */
[----:B---3--:R-:W-:-:S04]  /*0670*/  FADD R11, R11, -UR6 ;  /* 0x800000060b0b7e21 */ /* 0x008fc80008000000 */
[----:B------:R-:W-:Y:S01]  /*0680*/  @P1 PLOP3.LUT P0, PT, P2, PT, PT, 0x80, 0x8 ;  /* 0x000000000008181c */ /* 0x000fe2000170f070 */
[----:B----4-:R-:W-:-:S12]  /*0690*/  FFMA R11, R11, R16, UR6 ;  /* 0x000000060b0b7e23 */ /* 0x010fd80008000010 */
[----:B------:R-:W-:-:S06]  /*06a0*/  @!P0 FMUL R15, R15, 16777216 ;  /* 0x4b8000000f0f8820 */ /* 0x000fcc0000400000 */
[----:B------:R-:W3:Y:S01]  /*06b0*/  @P1 MUFU.RCP R15, R15 ;  /* 0x0000000f000f1308 */ /* 0x000ee20000001000 */
[----:B--2---:R-:W-:Y:S01]  /*06c0*/  @!P0 FMUL R0, R0, 16777216 ;  /* 0x4b80000000008820 */ /* 0x004fe20000400000 */
[----:B------:R-:W-:-:S03]  /*06d0*/  PLOP3.LUT P0, PT, PT, PT, PT, 0x80, 0x8 ;  /* 0x000000000008781c */ /* 0x000fc60003f0f070 */
[----:B---3--:R-:W-:-:S05]  /*06e0*/  @P1 FMUL R0, R15, R0 ;  /* 0x000000000f001220 */ /* 0x008fca0000400000 */
[----:B------:R-:W-:-:S05]  /*06f0*/  @P1 FSETP.GEU.AND P2, PT, |R0|, 1.175494350822287508e-38, PT ;  /* 0x008000000000180b */ /* 0x000fca0003f4e200 */
[----:B------:R-:W-:-:S13]  /*0700*/  @P1 PLOP3.LUT P0, PT, P2, PT, PT, 0x80, 0x8 ;  /* 0x000000000008181c */ /* 0x000fda000170f070 */
[----:B------:R-:W-:-:S04]  /*0710*/  @!P0 FMUL R0, R0, 16777216 ;  /* 0x4b80000000008820 */ /* 0x000fc80000400000 */
[----:B------:R-:W2:Y:S02]  /*0720*/  @P1 MUFU.RSQ R13, R0 ;  /* 0x00000000000d1308 */ /* 0x000ea40000001400 */
[----:B--2---:R-:W-:-:S04]  /*0730*/  @!P0 FMUL R13, R13, 4096 ;  /* 0x458000000d0d8820 */ /* 0x004fc80000400000 */
[----:B------:R-:W-:-:S04]  /*0740*/  @P1 FMUL R10, R13, R10 ;  /* 0x0000000a0d0a1220 */ /* 0x000fc80000400000 */
[----:B------:R-:W-:-:S05]  /*0750*/  FFMA R11, R10, R17, R11 ;  /* 0x000000110a0b7223 */ /* 0x000fca000000000b */
[----:B------:R2:W-:Y:S02]  /*0760*/  STG.E desc[UR4][R2.64], R11 ;  /* 0x0000000b02007986 */ /* 0x0005e4000c101904 */
.L_x_22:
[----:B-----5:R-:W-:Y:S01]  /*0770*/  FMUL R0, R11, -0.5 ;  /* 0xbf0000000b007820 */ /* 0x020fe20000400000 */
[----:B------:R-:W3:Y:S01]  /*0780*/  LDC R10, c[0x0][0x3b0] ;  /* 0x0000ec00ff0a7b82 */ /* 0x000ee20000000800 */
[----:B------:R-:W4:Y:S02]  /*0790*/  LDCU UR6, c[0x0][0x3b8] ;  /* 0x00007700ff0677ac */ /* 0x000f240008000800 */
[----:B------:R-:W-:-:S05]  /*07a0*/  FMUL R0, R0, 1.4426950216293334961 ;  /* 0x3fb8aa3b00007820 */ /* 0x000fca0000400000 */
[----:B------:R-:W-:-:S13]  /*07b0*/  FSETP.GEU.AND P0, PT, R0, -126, PT ;  /* 0xc2fc00000000780b */ /* 0x000fda0003f0e000 */
[----:B------:R-:W-:Y:S01]  /*07c0*/  @!P0 FMUL R0, R0, 0.5 ;  /* 0x3f00000000008820 */ /* 0x000fe20000400000 */
[----:B---3--:R-:W-:-:S03]  /*07d0*/  FSETP.GT.AND P1, PT, R10, RZ, PT ;  /* 0x000000ff0a00720b */ /* 0x008fc60003f24000 */
[----:B0-2---:R-:W0:Y:S10]  /*07e0*/  MUFU.EX2 R2, R0 ;  /* 0x0000000000027308 */ /* 0x005e340000000800 */
[----:B------:R-:W-:Y:S01]  /*07f0*/  @!P1 MOV R3, 0x3f000000 ;  /* 0x3f00000000039802 */ /* 0x000fe20000000f00 */
[----:B0-----:R-:W-:-:S04]  /*0800*/  @!P0 FMUL R2, R2, R2 ;  /* 0x0000000202028220 */ /* 0x001fc80000400000 */
[----:B----4-:R-:W-:-:S04]  /*0810*/  FMUL R12, R2, UR6 ;  /* 0x00000006020c7c20 */ /* 0x010fc80008400000 */
[----:B------:R-:W-:-:S04]  /*0820*/  @!P1 FMUL R2, R12, R12 ;  /* 0x0000000c0c029220 */ /* 0x000fc80000400000 */
[----:B------:R-:W-:-:S04]  /*0830*/  @!P1 FFMA R2, R2, -R3, -0.91893851757049560547 ;  /* 0xbf6b3f8e02029423 */ /* 0x000fc80000000803 */
[----:B------:R-:W-:Y:S01]  /*0840*/  @!P1 FFMA R3, R11, -0.5, R2 ;  /* 0xbf0000000b039823 */ /* 0x000fe20000000002 */
[----:B------:R-:W-:Y:S06]  /*0850*/  @!P1 BRA `(.L_x_26) ;  /* 0x0000000000409947 */ /* 0x000fec0003800000 */
[C---:B------:R-:W-:Y:S01]  /*0860*/  FSETP.GEU.AND P0, PT, |R10|.reuse, 1.175494350822287508e-38, PT ;  /* 0x008000000a00780b */ /* 0x040fe20003f0e200 */
[----:B------:R-:W-:Y:S01]  /*0870*/  FADD R0, R10, 1 ;  /* 0x3f8000000a007421 */ /* 0x000fe20000000000 */
[----:B------:R-:W-:Y:S01]  /*0880*/  FMUL R3, R12, R12 ;  /* 0x0000000c0c037220 */ /* 0x000fe20000400000 */
[----:B------:R-:W0:Y:S02]  /*0890*/  LDCU UR6, c[0x0][0x3b4] ;  /* 0x00007680ff0677ac */ /* 0x000e240008000800 */
[----:B------:R-:W-:-:S08]  /*08a0*/  FMUL R0, R0, 0.5 ;  /* 0x3f00000000007820 */ /* 0x000fd00000400000 */
[----:B------:R-:W-:Y:S01]  /*08b0*/  @!P0 FMUL R10, R10, 16777216 ;  /* 0x4b8000000a0a8820 */ /* 0x000fe20000400000 */
[----:B------:R-:W-:-:S03]  /*08c0*/  @!P0 FMUL R3, R3, 16777216 ;  /* 0x4b80000003038820 */ /* 0x000fc60000400000 */
[----:B------:R-:W2:Y:S02]  /*08d0*/  MUFU.RCP R2, R10 ;  /* 0x0000000a00027308 */ /* 0x000ea40000001000 */
[----:B--2---:R-:W-:-:S05]  /*08e0*/  FFMA R2, R2, R3, 1 ;  /* 0x3f80000002027423 */ /* 0x004fca0000000003 */
[----:B------:R-:W-:-:S13]  /*08f0*/  FSETP.GEU.AND P0, PT, |R2|, 1.175494350822287508e-38, PT ;  /* 0x008000000200780b */ /* 0x000fda0003f0e200 */
[----:B------:R-:W-:-:S04]  /*0900*/  @!P0 FMUL R2, R2, 16777216 ;  /* 0x4b80000002028820 */ /* 0x000fc80000400000 */
[----:B------:R-:W2:Y:S02]  /*0910*/  MUFU.LG2 R3, R2 ;  /* 0x0000000200037308 */ /* 0x000ea40000000c00 */
[----:B--2---:R-:W-:-:S04]  /*0920*/  @!P0 FADD R3, R3, -24 ;  /* 0xc1c0000003038421 */ /* 0x004fc80000000000 */
[----:B------:R-:W-:-:S04]  /*0930*/  FMUL R3, R3, 0.69314718246459960938 ;  /* 0x3f31721803037820 */ /* 0x000fc80000400000 */
[----:B0-----:R-:W-:-:S04]  /*0940*/  FFMA R0, -R0, R3, UR6 ;  /* 0x0000000600007e23 */ /* 0x001fc80008000103 */
[----:B------:R-:W-:-:S07]  /*0950*/  FFMA R3, R11, -0.5, R0 ;  /* 0xbf0000000b037823 */ /* 0x000fce0000000000 */
.L_x_26:
[----:B------:R-:W-:Y:S04]  /*0960*/  STG.E desc[UR4][R6.64], R3 ;  /* 0x0000000306007986 */ /* 0x000fe8000c101904 */
[----:B------:R-:W-:Y:S01]  /*0970*/  STG.E.64 desc[UR4][R4.64], R8 ;  /* 0x0000000804007986 */ /* 0x000fe2000c101b04 */
[----:B------:R-:W-:Y:S05]  /*0980*/  EXIT ;  /* 0x000000000000794d */ /* 0x000fea0003800000 */
.L_x_27:
        /* <DEDUP_REMOVED lines=15> */
.L_x_43:


//--------------------- .text.bpf_init_particles  --------------------------
	.section	.text.bpf_init_particles,"ax",@progbits
	.align	128
        .global         bpf_init_particles
        .type           bpf_init_particles,@function
        .size           bpf_init_particles,(.L_x_44 - bpf_init_particles)
        .other          bpf_init_particles,@"STO_CUDA_ENTRY STV_DEFAULT"
bpf_init_particles:
.text.bpf_init_particles:
        /* <DEDUP_REMOVED lines=56> */
.L_x_29:
        /* <DEDUP_REMOVED lines=29> */
.L_x_30:
[----:B------:R-:W-:Y:S05]  /*0550*/  BSYNC.RECONVERGENT B0 ;  /* 0x0000000000007941 */ /* 0x000fea0003800200 */
.L_x_28:
[----:B------:R-:W0:Y:S01]  /*0560*/  LDC.64 R10, c[0x0][0x390] ;  /* 0x0000e400ff0a7b82 */ /* 0x000e220000000a00 */
[----:B------:R-:W-:-:S07]  /*0570*/  MOV R6, R4 ;  /* 0x0000000400067202 */ /* 0x000fce0000000f00 */
[----:B------:R-:W1:Y:S01]  /*0580*/  LDC.64 R8, c[0x0][0x380] ;  /* 0x0000e000ff087b82 */ /* 0x000e620000000a00 */
[----:B0-----:R-:W-:Y:S01]  /*0590*/  FFMA R13, R13, R11, R10 ;  /* 0x0000000b0d0d7223 */ /* 0x001fe2000000000a */
[----:B-1----:R-:W-:-:S05]  /*05a0*/  IMAD.WIDE.U32 R8, R0, 0x4, R8 ;  /* 0x0000000400087825 */ /* 0x002fca00078e0008 */
[----:B------:R-:W-:Y:S04]  /*05b0*/  STG.E desc[UR4][R8.64], R13 ;  /* 0x0000000d08007986 */ /* 0x000fe8000c101904 */
[----:B------:R-:W-:Y:S01]  /*05c0*/  STG.E.64 desc[UR4][R2.64], R6 ;  /* 0x0000000602007986 */ /* 0x000fe2000c101b04 */
[----:B------:R-:W-:Y:S05]  /*05d0*/  EXIT ;  /* 0x000000000000794d */ /* 0x000fea0003800000 */
.L_x_31:
        /* <DEDUP_REMOVED lines=10> */
.L_x_44:


//--------------------- .text.bpf_init_rng        --------------------------
	.section	.text.bpf_init_rng,"ax",@progbits
	.align	128
        .global         bpf_init_rng
        .type           bpf_init_rng,@function
        .size           bpf_init_rng,(.L_x_45 - bpf_init_rng)
        .other          bpf_init_rng,@"STO_CUDA_ENTRY STV_DEFAULT"
bpf_init_rng:
.text.bpf_init_rng:
        /* <DEDUP_REMOVED lines=9> */
[----:B------:R-:W-:Y:S01]  /*0090*/  LEA R4, R11, 0x1, 0x1 ;  /* 0x000000010b047811 */ /* 0x000fe200078e08ff */
[----:B------:R-:W-:Y:S01]  /*00a0*/  HFMA2 R5, -RZ, RZ, 0, 0 ;  /* 0x00000000ff057431 */ /* 0x000fe200000001ff */
[----:B------:R-:W1:Y:S02]  /*00b0*/  LDCU.64 UR4, c[0x0][0x358] ;  /* 0x00006b00ff0477ac */ /* 0x000e640008000a00 */
[----:B------:R-:W-:-:S03]  /*00c0*/  LOP3.LUT R4, R4, 0x1, RZ, 0xfc, !PT ;  /* 0x0000000104047812 */ /* 0x000fc600078efcff */
[----:B------:R-:W2:Y:S01]  /*00d0*/  LDC.64 R8, c[0x0][0x380] ;  /* 0x0000e000ff087b82 */ /* 0x000ea20000000a00 */
[----:B0-----:R-:W-:-:S04]  /*00e0*/  IMAD R3, R3, 0x4c957f2d, RZ ;  /* 0x4c957f2d03037824 */ /* 0x001fc800078e02ff */
[C---:B------:R-:W-:Y:S02]  /*00f0*/  IMAD R7, R2.reuse, 0x5851f42d, R3 ;  /* 0x5851f42d02077824 */ /* 0x040fe400078e0203 */
[----:B------:R-:W-:-:S05]  /*0100*/  IMAD.WIDE.U32 R2, R2, 0x4c957f2d, R4 ;  /* 0x4c957f2d02027825 */ /* 0x000fca00078e0004 */
[----:B------:R-:W-:Y:S01]  /*0110*/  IADD R0, R3, R7 ;  /* 0x0000000703007235 */ /* 0x000fe200078e0000 */
[----:B------:R-:W-:-:S04]  /*0120*/  IMAD.WIDE.U32 R6, R2, 0x4c957f2d, R4 ;  /* 0x4c957f2d02067825 */ /* 0x000fc800078e0004 */
[----:B------:R-:W-:-:S04]  /*0130*/  IMAD R3, R0, 0x4c957f2d, RZ ;  /* 0x4c957f2d00037824 */ /* 0x000fc800078e02ff */
[----:B------:R-:W-:Y:S02]  /*0140*/  IMAD R13, R2, 0x5851f42d, R3 ;  /* 0x5851f42d020d7824 */ /* 0x000fe400078e0203 */
[----:B--2---:R-:W-:-:S03]  /*0150*/  IMAD.WIDE.U32 R2, R11, 0x10, R8 ;  /* 0x000000100b027825 */ /* 0x004fc600078e0008 */
[----:B------:R-:W-:Y:S02]  /*0160*/  IADD R7, R7, R13 ;  /* 0x0000000d07077235 */ /* 0x000fe400078e0000 */
[----:B-1----:R-:W-:Y:S04]  /*0170*/  STG.E.64 desc[UR4][R2.64+0x8], R4 ;  /* 0x0000080402007986 */ /* 0x002fe8000c101b04 */
[----:B------:R-:W-:Y:S01]  /*0180*/  STG.E.64 desc[UR4][R2.64], R6 ;  /* 0x0000000602007986 */ /* 0x000fe2000c101b04 */
[----:B------:R-:W-:Y:S05]  /*0190*/  EXIT ;  /* 0x000000000000794d */ /* 0x000fea0003800000 */
.L_x_32:
        /* <DEDUP_REMOVED lines=14> */
.L_x_45:


//--------------------- .nv.shared.bpf_silverman_jitter --------------------------
	.section	.nv.shared.bpf_silverman_jitter,"aw",@nobits
	.sectionflags	@""
	.align	16
	.zero		1024


//--------------------- .nv.shared.reserved.0     --------------------------
	.section	.nv.shared.reserved.0,"aw",@nobits
	.weak		__nv_reservedSMEM_offset_0_alias
	.size		__nv_reservedSMEM_offset_0_alias, 0, 64
	.other		__nv_reservedSMEM_offset_0_alias,@"STO_CUDA_RESERVED_SHARED STV_DEFAULT"
__nv_reservedSMEM_offset_0_alias:
	.zero		0
	.zero		64


//--------------------- .nv.shared.bpf_gen_noise  --------------------------
	.section	.nv.shared.bpf_gen_noise,"aw",@nobits
	.sectionflags	@""
	.align	16
	.zero		1024


//--------------------- .nv.shared.bpf_compute_var --------------------------
	.section	.nv.shared.bpf_compute_var,"aw",@nobits
	.sectionflags	@""
	.align	16
	.zero		1024


//--------------------- .nv.shared.bpf_resample   --------------------------
	.section	.nv.shared.bpf_resample,"aw",@nobits
	.sectionflags	@""
	.align	16
	.zero		1024


//--------------------- .nv.shared.bpf_compute_loglik --------------------------
	.section	.nv.shared.bpf_compute_loglik,"aw",@nobits
	.sectionflags	@""
	.align	16
	.zero		1024


//--------------------- .nv.shared.bpf_scale_wh   --------------------------
	.section	.nv.shared.bpf_scale_wh,"aw",@nobits
	.sectionflags	@""
	.align	16
	.zero		1024


//--------------------- .nv.shared.bpf_exp_sub    --------------------------
	.section	.nv.shared.bpf_exp_sub,"aw",@nobits
	.sectionflags	@""
	.align	16
	.zero		1024


//--------------------- .nv.shared.bpf_reduce_sum --------------------------
	.section	.nv.shared.bpf_reduce_sum,"aw",@nobits
	.sectionflags	@""
	.align	16
	.zero		1024


//--------------------- .nv.shared.bpf_reduce_max --------------------------
	.section	.nv.shared.bpf_reduce_max,"aw",@nobits
	.sectionflags	@""
	.align	16
	.zero		1024


//--------------------- .nv.shared.bpf_set_scalar --------------------------
	.section	.nv.shared.bpf_set_scalar,"aw",@nobits
	.sectionflags	@""
	.align	16
	.zero		1024


//--------------------- .nv.shared.bpf_propagate_weight --------------------------
	.section	.nv.shared.bpf_propagate_weight,"aw",@nobits
	.sectionflags	@""
	.align	16
	.zero		1024


//--------------------- .nv.shared.bpf_init_particles --------------------------
	.section	.nv.shared.bpf_init_particles,"aw",@nobits
	.sectionflags	@""
	.align	16
	.zero		1024


//--------------------- .nv.shared.bpf_init_rng   --------------------------
	.section	.nv.shared.bpf_init_rng,"aw",@nobits
	.sectionflags	@""
	.align	16
	.zero		1024


//--------------------- .nv.constant0.bpf_silverman_jitter --------------------------
	.section	.nv.constant0.bpf_silverman_jitter,"a",@progbits
	.sectionflags	@""
	.align	4
.nv.constant0.bpf_silverman_jitter:
	.zero		924


//--------------------- .nv.constant0.bpf_gen_noise --------------------------
	.section	.nv.constant0.bpf_gen_noise,"a",@progbits
	.sectionflags	@""
	.align	4
.nv.constant0.bpf_gen_noise:
	.zero		916


//--------------------- .nv.constant0.bpf_compute_var --------------------------
	.section	.nv.constant0.bpf_compute_var,"a",@progbits
	.sectionflags	@""
	.align	4
.nv.constant0.bpf_compute_var:
	.zero		920


//--------------------- .nv.constant0.bpf_resample --------------------------
	.section	.nv.constant0.bpf_resample,"a",@progbits
	.sectionflags	@""
	.align	4
.nv.constant0.bpf_resample:
	.zero		928


//--------------------- .nv.constant0.bpf_compute_loglik --------------------------
	.section	.nv.constant0.bpf_compute_loglik,"a",@progbits
	.sectionflags	@""
	.align	4
.nv.constant0.bpf_compute_loglik:
	.zero		908


//--------------------- .nv.constant0.bpf_scale_wh --------------------------
	.section	.nv.constant0.bpf_scale_wh,"a",@progbits
	.sectionflags	@""
	.align	4
.nv.constant0.bpf_scale_wh:
	.zero		932


//--------------------- .nv.constant0.bpf_exp_sub --------------------------
	.section	.nv.constant0.bpf_exp_sub,"a",@progbits
	.sectionflags	@""
	.align	4
.nv.constant0.bpf_exp_sub:
	.zero		924


//--------------------- .nv.constant0.bpf_reduce_sum --------------------------
	.section	.nv.constant0.bpf_reduce_sum,"a",@progbits
	.sectionflags	@""
	.align	4
.nv.constant0.bpf_reduce_sum:
	.zero		916


//--------------------- .nv.constant0.bpf_reduce_max --------------------------
	.section	.nv.constant0.bpf_reduce_max,"a",@progbits
	.sectionflags	@""
	.align	4
.nv.constant0.bpf_reduce_max:
	.zero		916


//--------------------- .nv.constant0.bpf_set_scalar --------------------------
	.section	.nv.constant0.bpf_set_scalar,"a",@progbits
	.sectionflags	@""
	.align	4
.nv.constant0.bpf_set_scalar:
	.zero		908


//--------------------- .nv.constant0.bpf_propagate_weight --------------------------
	.section	.nv.constant0.bpf_propagate_weight,"a",@progbits
	.sectionflags	@""
	.align	4
.nv.constant0.bpf_propagate_weight:
	.zero		964


//--------------------- .nv.constant0.bpf_init_particles --------------------------
	.section	.nv.constant0.bpf_init_particles,"a",@progbits
	.sectionflags	@""
	.align	4
.nv.constant0.bpf_init_particles:
	.zero		924


//--------------------- .nv.constant0.bpf_init_rng --------------------------
	.section	.nv.constant0.bpf_init_rng,"a",@progbits
	.sectionflags	@""
	.align	4
.nv.constant0.bpf_init_rng:
	.zero		916


//--------------------- SYMBOLS --------------------------

	.type		.nv.reservedSmem.offset0,@object
	.size		.nv.reservedSmem.offset0,0x4
	.type		.nv.reservedSmem.cap,@object
	.size		.nv.reservedSmem.cap,0x4
